//
// Generated by NVIDIA NVVM Compiler
//
// Compiler Build ID: CL-36424714
// Cuda compilation tools, release 13.0, V13.0.88
// Based on NVVM 20.0.0
//

.version 9.0
.target sm_100
.address_size 64

	// .globl	_Z17reduction_kernel2PdPKdl
// _ZZ17reduction_kernel2PdPKdlE4smem has been demoted
// _ZZ4dot1PdPKdS1_lE4smem has been demoted

.visible .entry _Z17reduction_kernel2PdPKdl(
	.param .u64 .ptr .align 1 _Z17reduction_kernel2PdPKdl_param_0,
	.param .u64 .ptr .align 1 _Z17reduction_kernel2PdPKdl_param_1,
	.param .u64 _Z17reduction_kernel2PdPKdl_param_2
)
{
	.reg .pred 	%p<8>;
	.reg .b32 	%r<8>;
	.reg .b64 	%rd<12>;
	.reg .b64 	%fd<32>;
	// demoted variable
	.shared .align 8 .b8 _ZZ17reduction_kernel2PdPKdlE4smem[8192];
	ld.param.u64 	%rd2, [_Z17reduction_kernel2PdPKdl_param_0];
	ld.param.u64 	%rd3, [_Z17reduction_kernel2PdPKdl_param_1];
	ld.param.u64 	%rd4, [_Z17reduction_kernel2PdPKdl_param_2];
	mov.u32 	%r1, %ctaid.x;
	mov.u32 	%r4, %ntid.x;
	mov.u32 	%r2, %tid.x;
	mad.lo.s32 	%r5, %r1, %r4, %r2;
	cvt.s64.s32 	%rd1, %r5;
	setp.le.s64 	%p1, %rd4, %rd1;
	shl.b32 	%r6, %r2, 3;
	mov.u32 	%r7, _ZZ17reduction_kernel2PdPKdlE4smem;
	add.s32 	%r3, %r7, %r6;
	@%p1 bra 	$L__BB0_2;
	cvta.to.global.u64 	%rd6, %rd3;
	shl.b64 	%rd7, %rd1, 3;
	add.s64 	%rd8, %rd6, %rd7;
	ld.global.f64 	%fd1, [%rd8];
	st.shared.f64 	[%r3], %fd1;
	bra.uni 	$L__BB0_3;
$L__BB0_2:
	mov.b64 	%rd5, 0;
	st.shared.u64 	[%r3], %rd5;
$L__BB0_3:
	bar.sync 	0;
	setp.gt.u32 	%p2, %r2, 511;
	@%p2 bra 	$L__BB0_5;
	ld.shared.f64 	%fd2, [%r3+4096];
	ld.shared.f64 	%fd3, [%r3];
	add.f64 	%fd4, %fd2, %fd3;
	st.shared.f64 	[%r3], %fd4;
$L__BB0_5:
	bar.sync 	0;
	setp.gt.u32 	%p3, %r2, 255;
	@%p3 bra 	$L__BB0_7;
	ld.shared.f64 	%fd5, [%r3+2048];
	ld.shared.f64 	%fd6, [%r3];
	add.f64 	%fd7, %fd5, %fd6;
	st.shared.f64 	[%r3], %fd7;
$L__BB0_7:
	bar.sync 	0;
	setp.gt.u32 	%p4, %r2, 127;
	@%p4 bra 	$L__BB0_9;
	ld.shared.f64 	%fd8, [%r3+1024];
	ld.shared.f64 	%fd9, [%r3];
	add.f64 	%fd10, %fd8, %fd9;
	st.shared.f64 	[%r3], %fd10;
$L__BB0_9:
	bar.sync 	0;
	setp.gt.u32 	%p5, %r2, 63;
	@%p5 bra 	$L__BB0_11;
	ld.shared.f64 	%fd11, [%r3+512];
	ld.shared.f64 	%fd12, [%r3];
	add.f64 	%fd13, %fd11, %fd12;
	st.shared.f64 	[%r3], %fd13;
$L__BB0_11:
	bar.sync 	0;
	setp.gt.u32 	%p6, %r2, 31;
	@%p6 bra 	$L__BB0_14;
	ld.shared.f64 	%fd14, [%r3+256];
	ld.shared.f64 	%fd15, [%r3];
	add.f64 	%fd16, %fd14, %fd15;
	st.shared.f64 	[%r3], %fd16;
	bar.warp.sync 	-1;
	ld.shared.f64 	%fd17, [%r3+128];
	ld.shared.f64 	%fd18, [%r3];
	add.f64 	%fd19, %fd17, %fd18;
	st.shared.f64 	[%r3], %fd19;
	bar.warp.sync 	-1;
	ld.shared.f64 	%fd20, [%r3+64];
	ld.shared.f64 	%fd21, [%r3];
	add.f64 	%fd22, %fd20, %fd21;
	st.shared.f64 	[%r3], %fd22;
	bar.warp.sync 	-1;
	ld.shared.f64 	%fd23, [%r3+32];
	ld.shared.f64 	%fd24, [%r3];
	add.f64 	%fd25, %fd23, %fd24;
	st.shared.f64 	[%r3], %fd25;
	bar.warp.sync 	-1;
	ld.shared.f64 	%fd26, [%r3+16];
	ld.shared.f64 	%fd27, [%r3];
	add.f64 	%fd28, %fd26, %fd27;
	st.shared.f64 	[%r3], %fd28;
	bar.warp.sync 	-1;
	setp.ne.s32 	%p7, %r2, 0;
	@%p7 bra 	$L__BB0_14;
	ld.shared.f64 	%fd29, [_ZZ17reduction_kernel2PdPKdlE4smem];
	ld.shared.f64 	%fd30, [_ZZ17reduction_kernel2PdPKdlE4smem+8];
	add.f64 	%fd31, %fd29, %fd30;
	cvta.to.global.u64 	%rd9, %rd2;
	mul.wide.u32 	%rd10, %r1, 8;
	add.s64 	%rd11, %rd9, %rd10;
	st.global.f64 	[%rd11], %fd31;
$L__BB0_14:
	ret;

}
	// .globl	_Z4dot1PdPKdS1_l
.visible .entry _Z4dot1PdPKdS1_l(
	.param .u64 .ptr .align 1 _Z4dot1PdPKdS1_l_param_0,
	.param .u64 .ptr .align 1 _Z4dot1PdPKdS1_l_param_1,
	.param .u64 .ptr .align 1 _Z4dot1PdPKdS1_l_param_2,
	.param .u64 _Z4dot1PdPKdS1_l_param_3
)
{
	.reg .pred 	%p<17>;
	.reg .b32 	%r<15>;
	.reg .b64 	%rd<158>;
	.reg .b64 	%fd<142>;
	// demoted variable
	.shared .align 8 .b8 _ZZ4dot1PdPKdS1_lE4smem[8192];
	ld.param.u64 	%rd31, [_Z4dot1PdPKdS1_l_param_0];
	ld.param.u64 	%rd33, [_Z4dot1PdPKdS1_l_param_1];
	ld.param.u64 	%rd34, [_Z4dot1PdPKdS1_l_param_2];
	ld.param.u64 	%rd32, [_Z4dot1PdPKdS1_l_param_3];
	cvta.to.global.u64 	%rd1, %rd34;
	cvta.to.global.u64 	%rd2, %rd33;
	mov.u32 	%r2, %tid.x;
	cvt.u64.u32 	%rd3, %r2;
	setp.le.s64 	%p1, %rd32, %rd3;
	shl.b32 	%r3, %r2, 3;
	mov.u32 	%r4, _ZZ4dot1PdPKdS1_lE4smem;
	add.s32 	%r1, %r4, %r3;
	@%p1 bra 	$L__BB1_26;
	cvt.u32.u64 	%r5, %rd3;
	mov.u32 	%r6, %ctaid.x;
	cvt.u64.u32 	%rd36, %r6;
	mul.lo.s64 	%rd4, %rd32, %rd36;
	add.s64 	%rd5, %rd4, %rd3;
	shl.b64 	%rd37, %rd5, 3;
	add.s64 	%rd38, %rd2, %rd37;
	ld.global.f64 	%fd15, [%rd38];
	shl.b64 	%rd39, %rd3, 3;
	add.s64 	%rd40, %rd1, %rd39;
	ld.global.f64 	%fd16, [%rd40];
	mul.f64 	%fd141, %fd15, %fd16;
	st.shared.f64 	[%r1], %fd141;
	or.b32  	%r7, %r5, 1024;
	cvt.u64.u32 	%rd153, %r7;
	setp.le.u64 	%p2, %rd32, %rd153;
	@%p2 bra 	$L__BB1_14;
	sub.s64 	%rd41, %rd32, %rd3;
	add.s64 	%rd42, %rd41, -1025;
	shr.u64 	%rd43, %rd42, 10;
	add.s64 	%rd7, %rd43, 1;
	and.b64  	%rd8, %rd7, 15;
	setp.lt.u64 	%p3, %rd42, 15360;
	@%p3 bra 	$L__BB1_5;
	and.b64  	%rd151, %rd7, 36028797018963952;
	add.s64 	%rd45, %rd39, %rd1;
	add.s64 	%rd150, %rd45, 65536;
	add.s64 	%rd47, %rd37, %rd2;
	add.s64 	%rd149, %rd47, 65536;
$L__BB1_4:
	.pragma "nounroll";
	ld.global.f64 	%fd18, [%rd149+-57344];
	ld.global.f64 	%fd19, [%rd150+-57344];
	fma.rn.f64 	%fd20, %fd18, %fd19, %fd141;
	ld.global.f64 	%fd21, [%rd149+-49152];
	ld.global.f64 	%fd22, [%rd150+-49152];
	fma.rn.f64 	%fd23, %fd21, %fd22, %fd20;
	ld.global.f64 	%fd24, [%rd149+-40960];
	ld.global.f64 	%fd25, [%rd150+-40960];
	fma.rn.f64 	%fd26, %fd24, %fd25, %fd23;
	ld.global.f64 	%fd27, [%rd149+-32768];
	ld.global.f64 	%fd28, [%rd150+-32768];
	fma.rn.f64 	%fd29, %fd27, %fd28, %fd26;
	ld.global.f64 	%fd30, [%rd149+-24576];
	ld.global.f64 	%fd31, [%rd150+-24576];
	fma.rn.f64 	%fd32, %fd30, %fd31, %fd29;
	ld.global.f64 	%fd33, [%rd149+-16384];
	ld.global.f64 	%fd34, [%rd150+-16384];
	fma.rn.f64 	%fd35, %fd33, %fd34, %fd32;
	ld.global.f64 	%fd36, [%rd149+-8192];
	ld.global.f64 	%fd37, [%rd150+-8192];
	fma.rn.f64 	%fd38, %fd36, %fd37, %fd35;
	ld.global.f64 	%fd39, [%rd149];
	ld.global.f64 	%fd40, [%rd150];
	fma.rn.f64 	%fd41, %fd39, %fd40, %fd38;
	ld.global.f64 	%fd42, [%rd149+8192];
	ld.global.f64 	%fd43, [%rd150+8192];
	fma.rn.f64 	%fd44, %fd42, %fd43, %fd41;
	ld.global.f64 	%fd45, [%rd149+16384];
	ld.global.f64 	%fd46, [%rd150+16384];
	fma.rn.f64 	%fd47, %fd45, %fd46, %fd44;
	ld.global.f64 	%fd48, [%rd149+24576];
	ld.global.f64 	%fd49, [%rd150+24576];
	fma.rn.f64 	%fd50, %fd48, %fd49, %fd47;
	ld.global.f64 	%fd51, [%rd149+32768];
	ld.global.f64 	%fd52, [%rd150+32768];
	fma.rn.f64 	%fd53, %fd51, %fd52, %fd50;
	ld.global.f64 	%fd54, [%rd149+40960];
	ld.global.f64 	%fd55, [%rd150+40960];
	fma.rn.f64 	%fd56, %fd54, %fd55, %fd53;
	ld.global.f64 	%fd57, [%rd149+49152];
	ld.global.f64 	%fd58, [%rd150+49152];
	fma.rn.f64 	%fd59, %fd57, %fd58, %fd56;
	ld.global.f64 	%fd60, [%rd149+57344];
	ld.global.f64 	%fd61, [%rd150+57344];
	fma.rn.f64 	%fd62, %fd60, %fd61, %fd59;
	ld.global.f64 	%fd63, [%rd149+65536];
	ld.global.f64 	%fd64, [%rd150+65536];
	fma.rn.f64 	%fd141, %fd63, %fd64, %fd62;
	add.s64 	%rd153, %rd153, 16384;
	add.s64 	%rd151, %rd151, -16;
	add.s64 	%rd150, %rd150, 131072;
	add.s64 	%rd149, %rd149, 131072;
	setp.eq.s64 	%p4, %rd151, 0;
	@%p4 bra 	$L__BB1_5;
	bra.uni 	$L__BB1_4;
$L__BB1_5:
	setp.eq.s64 	%p5, %rd8, 0;
	@%p5 bra 	$L__BB1_13;
	and.b64  	%rd21, %rd7, 7;
	setp.lt.u64 	%p6, %rd8, 8;
	@%p6 bra 	$L__BB1_8;
	add.s64 	%rd48, %rd153, %rd4;
	shl.b64 	%rd49, %rd48, 3;
	add.s64 	%rd50, %rd2, %rd49;
	ld.global.f64 	%fd66, [%rd50];
	shl.b64 	%rd51, %rd153, 3;
	add.s64 	%rd52, %rd1, %rd51;
	ld.global.f64 	%fd67, [%rd52];
	fma.rn.f64 	%fd68, %fd66, %fd67, %fd141;
	add.s64 	%rd53, %rd153, 1024;
	and.b64  	%rd54, %rd53, 4294967295;
	add.s64 	%rd55, %rd54, %rd4;
	shl.b64 	%rd56, %rd55, 3;
	add.s64 	%rd57, %rd2, %rd56;
	ld.global.f64 	%fd69, [%rd57];
	shl.b64 	%rd58, %rd53, 3;
	and.b64  	%rd59, %rd58, 34359738360;
	add.s64 	%rd60, %rd1, %rd59;
	ld.global.f64 	%fd70, [%rd60];
	fma.rn.f64 	%fd71, %fd69, %fd70, %fd68;
	add.s64 	%rd61, %rd153, 2048;
	and.b64  	%rd62, %rd61, 4294967295;
	add.s64 	%rd63, %rd62, %rd4;
	shl.b64 	%rd64, %rd63, 3;
	add.s64 	%rd65, %rd2, %rd64;
	ld.global.f64 	%fd72, [%rd65];
	shl.b64 	%rd66, %rd61, 3;
	and.b64  	%rd67, %rd66, 34359738360;
	add.s64 	%rd68, %rd1, %rd67;
	ld.global.f64 	%fd73, [%rd68];
	fma.rn.f64 	%fd74, %fd72, %fd73, %fd71;
	add.s64 	%rd69, %rd153, 3072;
	and.b64  	%rd70, %rd69, 4294967295;
	add.s64 	%rd71, %rd70, %rd4;
	shl.b64 	%rd72, %rd71, 3;
	add.s64 	%rd73, %rd2, %rd72;
	ld.global.f64 	%fd75, [%rd73];
	shl.b64 	%rd74, %rd69, 3;
	and.b64  	%rd75, %rd74, 34359738360;
	add.s64 	%rd76, %rd1, %rd75;
	ld.global.f64 	%fd76, [%rd76];
	fma.rn.f64 	%fd77, %fd75, %fd76, %fd74;
	add.s64 	%rd77, %rd153, 4096;
	and.b64  	%rd78, %rd77, 4294967295;
	add.s64 	%rd79, %rd78, %rd4;
	shl.b64 	%rd80, %rd79, 3;
	add.s64 	%rd81, %rd2, %rd80;
	ld.global.f64 	%fd78, [%rd81];
	shl.b64 	%rd82, %rd77, 3;
	and.b64  	%rd83, %rd82, 34359738360;
	add.s64 	%rd84, %rd1, %rd83;
	ld.global.f64 	%fd79, [%rd84];
	fma.rn.f64 	%fd80, %fd78, %fd79, %fd77;
	add.s64 	%rd85, %rd153, 5120;
	and.b64  	%rd86, %rd85, 4294967295;
	add.s64 	%rd87, %rd86, %rd4;
	shl.b64 	%rd88, %rd87, 3;
	add.s64 	%rd89, %rd2, %rd88;
	ld.global.f64 	%fd81, [%rd89];
	shl.b64 	%rd90, %rd85, 3;
	and.b64  	%rd91, %rd90, 34359738360;
	add.s64 	%rd92, %rd1, %rd91;
	ld.global.f64 	%fd82, [%rd92];
	fma.rn.f64 	%fd83, %fd81, %fd82, %fd80;
	add.s64 	%rd93, %rd153, 6144;
	and.b64  	%rd94, %rd93, 4294967295;
	add.s64 	%rd95, %rd94, %rd4;
	shl.b64 	%rd96, %rd95, 3;
	add.s64 	%rd97, %rd2, %rd96;
	ld.global.f64 	%fd84, [%rd97];
	shl.b64 	%rd98, %rd93, 3;
	and.b64  	%rd99, %rd98, 34359738360;
	add.s64 	%rd100, %rd1, %rd99;
	ld.global.f64 	%fd85, [%rd100];
	fma.rn.f64 	%fd86, %fd84, %fd85, %fd83;
	add.s64 	%rd101, %rd153, 7168;
	and.b64  	%rd102, %rd101, 4294967295;
	add.s64 	%rd103, %rd102, %rd4;
	shl.b64 	%rd104, %rd103, 3;
	add.s64 	%rd105, %rd2, %rd104;
	ld.global.f64 	%fd87, [%rd105];
	shl.b64 	%rd106, %rd101, 3;
	and.b64  	%rd107, %rd106, 34359738360;
	add.s64 	%rd108, %rd1, %rd107;
	ld.global.f64 	%fd88, [%rd108];
	fma.rn.f64 	%fd141, %fd87, %fd88, %fd86;
	add.s64 	%rd109, %rd153, 8192;
	and.b64  	%rd153, %rd109, 4294967295;
$L__BB1_8:
	setp.eq.s64 	%p7, %rd21, 0;
	@%p7 bra 	$L__BB1_13;
	and.b64  	%rd156, %rd7, 3;
	setp.lt.u64 	%p8, %rd21, 4;
	@%p8 bra 	$L__BB1_11;
	add.s64 	%rd110, %rd153, %rd4;
	shl.b64 	%rd111, %rd110, 3;
	add.s64 	%rd112, %rd2, %rd111;
	ld.global.f64 	%fd90, [%rd112];
	shl.b64 	%rd113, %rd153, 3;
	add.s64 	%rd114, %rd1, %rd113;
	ld.global.f64 	%fd91, [%rd114];
	fma.rn.f64 	%fd92, %fd90, %fd91, %fd141;
	add.s64 	%rd115, %rd153, 1024;
	and.b64  	%rd116, %rd115, 4294967295;
	add.s64 	%rd117, %rd116, %rd4;
	shl.b64 	%rd118, %rd117, 3;
	add.s64 	%rd119, %rd2, %rd118;
	ld.global.f64 	%fd93, [%rd119];
	shl.b64 	%rd120, %rd115, 3;
	and.b64  	%rd121, %rd120, 34359738360;
	add.s64 	%rd122, %rd1, %rd121;
	ld.global.f64 	%fd94, [%rd122];
	fma.rn.f64 	%fd95, %fd93, %fd94, %fd92;
	add.s64 	%rd123, %rd153, 2048;
	and.b64  	%rd124, %rd123, 4294967295;
	add.s64 	%rd125, %rd124, %rd4;
	shl.b64 	%rd126, %rd125, 3;
	add.s64 	%rd127, %rd2, %rd126;
	ld.global.f64 	%fd96, [%rd127];
	shl.b64 	%rd128, %rd123, 3;
	and.b64  	%rd129, %rd128, 34359738360;
	add.s64 	%rd130, %rd1, %rd129;
	ld.global.f64 	%fd97, [%rd130];
	fma.rn.f64 	%fd98, %fd96, %fd97, %fd95;
	add.s64 	%rd131, %rd153, 3072;
	and.b64  	%rd132, %rd131, 4294967295;
	add.s64 	%rd133, %rd132, %rd4;
	shl.b64 	%rd134, %rd133, 3;
	add.s64 	%rd135, %rd2, %rd134;
	ld.global.f64 	%fd99, [%rd135];
	shl.b64 	%rd136, %rd131, 3;
	and.b64  	%rd137, %rd136, 34359738360;
	add.s64 	%rd138, %rd1, %rd137;
	ld.global.f64 	%fd100, [%rd138];
	fma.rn.f64 	%fd141, %fd99, %fd100, %fd98;
	add.s64 	%rd139, %rd153, 4096;
	and.b64  	%rd153, %rd139, 4294967295;
$L__BB1_11:
	setp.eq.s64 	%p9, %rd156, 0;
	@%p9 bra 	$L__BB1_13;
$L__BB1_12:
	.pragma "nounroll";
	add.s64 	%rd140, %rd153, %rd4;
	shl.b64 	%rd141, %rd140, 3;
	add.s64 	%rd142, %rd2, %rd141;
	ld.global.f64 	%fd101, [%rd142];
	shl.b64 	%rd143, %rd153, 3;
	add.s64 	%rd144, %rd1, %rd143;
	ld.global.f64 	%fd102, [%rd144];
	fma.rn.f64 	%fd141, %fd101, %fd102, %fd141;
	add.s64 	%rd145, %rd153, 1024;
	and.b64  	%rd153, %rd145, 4294967295;
	add.s64 	%rd156, %rd156, -1;
	setp.ne.s64 	%p10, %rd156, 0;
	@%p10 bra 	$L__BB1_12;
$L__BB1_13:
	st.shared.f64 	[%r1], %fd141;
$L__BB1_14:
	cvt.u32.u64 	%r8, %rd3;
	bar.sync 	0;
	setp.gt.u32 	%p11, %r8, 511;
	@%p11 bra 	$L__BB1_16;
	ld.shared.f64 	%fd103, [%r1+4096];
	ld.shared.f64 	%fd104, [%r1];
	add.f64 	%fd105, %fd103, %fd104;
	st.shared.f64 	[%r1], %fd105;
$L__BB1_16:
	bar.sync 	0;
	setp.gt.u32 	%p12, %r8, 255;
	@%p12 bra 	$L__BB1_18;
	ld.shared.f64 	%fd106, [%r1+2048];
	ld.shared.f64 	%fd107, [%r1];
	add.f64 	%fd108, %fd106, %fd107;
	st.shared.f64 	[%r1], %fd108;
$L__BB1_18:
	bar.sync 	0;
	setp.gt.u32 	%p13, %r8, 127;
	@%p13 bra 	$L__BB1_20;
	ld.shared.f64 	%fd109, [%r1+1024];
	ld.shared.f64 	%fd110, [%r1];
	add.f64 	%fd111, %fd109, %fd110;
	st.shared.f64 	[%r1], %fd111;
$L__BB1_20:
	bar.sync 	0;
	setp.gt.u32 	%p14, %r8, 63;
	@%p14 bra 	$L__BB1_22;
	ld.shared.f64 	%fd112, [%r1+512];
	ld.shared.f64 	%fd113, [%r1];
	add.f64 	%fd114, %fd112, %fd113;
	st.shared.f64 	[%r1], %fd114;
$L__BB1_22:
	bar.sync 	0;
	setp.gt.u32 	%p15, %r8, 31;
	@%p15 bra 	$L__BB1_25;
	ld.shared.f64 	%fd115, [%r1+256];
	ld.shared.f64 	%fd116, [%r1];
	add.f64 	%fd117, %fd115, %fd116;
	st.shared.f64 	[%r1], %fd117;
	bar.warp.sync 	-1;
	ld.shared.f64 	%fd118, [%r1+128];
	ld.shared.f64 	%fd119, [%r1];
	add.f64 	%fd120, %fd118, %fd119;
	st.shared.f64 	[%r1], %fd120;
	bar.warp.sync 	-1;
	ld.shared.f64 	%fd121, [%r1+64];
	ld.shared.f64 	%fd122, [%r1];
	add.f64 	%fd123, %fd121, %fd122;
	st.shared.f64 	[%r1], %fd123;
	bar.warp.sync 	-1;
	ld.shared.f64 	%fd124, [%r1+32];
	ld.shared.f64 	%fd125, [%r1];
	add.f64 	%fd126, %fd124, %fd125;
	st.shared.f64 	[%r1], %fd126;
	bar.warp.sync 	-1;
	ld.shared.f64 	%fd127, [%r1+16];
	ld.shared.f64 	%fd128, [%r1];
	add.f64 	%fd129, %fd127, %fd128;
	st.shared.f64 	[%r1], %fd129;
	bar.warp.sync 	-1;
	setp.ne.s32 	%p16, %r8, 0;
	@%p16 bra 	$L__BB1_25;
	ld.shared.f64 	%fd130, [_ZZ4dot1PdPKdS1_lE4smem];
	ld.shared.f64 	%fd131, [_ZZ4dot1PdPKdS1_lE4smem+8];
	add.f64 	%fd132, %fd130, %fd131;
	mov.u32 	%r14, %ctaid.x;
	cvta.to.global.u64 	%rd146, %rd31;
	mul.wide.u32 	%rd147, %r14, 8;
	add.s64 	%rd148, %rd146, %rd147;
	st.global.f64 	[%rd148], %fd132;
$L__BB1_25:
	ret;
$L__BB1_26:
	mov.b64 	%rd35, 0;
	st.shared.u64 	[%r1], %rd35;
	bra.uni 	$L__BB1_14;

}


// ===== COMPILED SASS (sm_100) =====

	.target	sm_100

	.elftype	@"ET_EXEC"


//--------------------- .note.nv.tkinfo           --------------------------
	.section	.note.nv.tkinfo,"",@"SHT_NOTE"
	.sectionflags	@"SHF_NOTE_NV_TKINFO"
	.tkinfo
        /*0018*/ 	.word	0x00000002
        /*0030*/ 	.string	""
        /*0030*/ 	.string	"ptxas"
        /*0030*/ 	.string	"Cuda compilation tools, release 13.0, V13.0.88"
        /*0030*/ 	.string	"Build cuda_13.0.r13.0/compiler.36424714_0"
        /*0030*/ 	.string	"-arch sm_100 -m 64 "



//--------------------- .note.nv.cuinfo           --------------------------
	.section	.note.nv.cuinfo,"",@"SHT_NOTE"
	.sectionflags	@"SHF_NOTE_NV_CUINFO"
        /*0018*/ 	.short	0x0002
        /*001a*/ 	.short	0x0064
        /*001c*/ 	.short	0x0082
	.zero		2


//--------------------- .nv.info                  --------------------------
	.section	.nv.info,"",@"SHT_CUDA_INFO"
	.align	4


	//----- nvinfo : EIATTR_REGCOUNT
	.align		4
        /*0000*/ 	.byte	0x04, 0x2f
        /*0002*/ 	.short	(.L_1 - .L_0)
	.align		4
.L_0:
        /*0004*/ 	.word	index@(_Z17reduction_kernel2PdPKdl)
        /*0008*/ 	.word	0x0000000e


	//----- nvinfo : EIATTR_FRAME_SIZE
	.align		4
.L_1:
        /*000c*/ 	.byte	0x04, 0x11
        /*000e*/ 	.short	(.L_3 - .L_2)
	.align		4
.L_2:
        /*0010*/ 	.word	index@(_Z17reduction_kernel2PdPKdl)
        /*0014*/ 	.word	0x00000000


	//----- nvinfo : EIATTR_REGCOUNT
	.align		4
.L_3:
        /*0018*/ 	.byte	0x04, 0x2f
        /*001a*/ 	.short	(.L_5 - .L_4)
	.align		4
.L_4:
        /*001c*/ 	.word	index@(_Z4dot1PdPKdS1_l)
        /*0020*/ 	.word	0x00000022


	//----- nvinfo : EIATTR_FRAME_SIZE
	.align		4
.L_5:
        /*0024*/ 	.byte	0x04, 0x11
        /*0026*/ 	.short	(.L_7 - .L_6)
	.align		4
.L_6:
        /*0028*/ 	.word	index@(_Z4dot1PdPKdS1_l)
        /*002c*/ 	.word	0x00000000


	//----- nvinfo : EIATTR_MIN_STACK_SIZE
	.align		4
.L_7:
        /*0030*/ 	.byte	0x04, 0x12
        /*0032*/ 	.short	(.L_9 - .L_8)
	.align		4
.L_8:
        /*0034*/ 	.word	index@(_Z4dot1PdPKdS1_l)
        /*0038*/ 	.word	0x00000000


	//----- nvinfo : EIATTR_MIN_STACK_SIZE
	.align		4
.L_9:
        /*003c*/ 	.byte	0x04, 0x12
        /*003e*/ 	.short	(.L_11 - .L_10)
	.align		4
.L_10:
        /*0040*/ 	.word	index@(_Z17reduction_kernel2PdPKdl)
        /*0044*/ 	.word	0x00000000
.L_11:


//--------------------- .nv.compat                --------------------------
	.section	.nv.compat,"",@"SHT_CUDA_COMPAT_INFO"
	.align	4
        /*0000*/ 	.byte	0x02, 0x09, 0x00, 0x00, 0x02, 0x02, 0x01, 0x00, 0x02, 0x05, 0x05, 0x00, 0x03, 0x07, 0x01, 0x01
        /*0010*/ 	.byte	0x02, 0x03, 0x00, 0x00, 0x02, 0x06, 0x01, 0x00, 0x04, 0x0b, 0x08, 0x00, 0x01, 0x00, 0x00, 0x00
        /*0020*/ 	.byte	0x00, 0x00, 0x00, 0x00


//--------------------- .nv.info._Z4dot1PdPKdS1_l --------------------------
	.section	.nv.info._Z4dot1PdPKdS1_l,"",@"SHT_CUDA_INFO"
	.sectionflags	@""
	.align	4


	//----- nvinfo : EIATTR_CUDA_API_VERSION
	.align		4
        /*0000*/ 	.byte	0x04, 0x37
        /*0002*/ 	.short	(.L_13 - .L_12)
.L_12:
        /*0004*/ 	.word	0x00000082


	//----- nvinfo : EIATTR_KPARAM_INFO
	.align		4
.L_13:
        /*0008*/ 	.byte	0x04, 0x17
        /*000a*/ 	.short	(.L_15 - .L_14)
.L_14:
        /*000c*/ 	.word	0x00000000
        /*0010*/ 	.short	0x0003
        /*0012*/ 	.short	0x0018
        /*0014*/ 	.byte	0x00, 0xf0, 0x21, 0x00


	//----- nvinfo : EIATTR_KPARAM_INFO
	.align		4
.L_15:
        /*0018*/ 	.byte	0x04, 0x17
        /*001a*/ 	.short	(.L_17 - .L_16)
.L_16:
        /*001c*/ 	.word	0x00000000
        /*0020*/ 	.short	0x0002
        /*0022*/ 	.short	0x0010
        /*0024*/ 	.byte	0x00, 0xf5, 0x21, 0x00


	//----- nvinfo : EIATTR_KPARAM_INFO
	.align		4
.L_17:
        /*0028*/ 	.byte	0x04, 0x17
        /*002a*/ 	.short	(.L_19 - .L_18)
.L_18:
        /*002c*/ 	.word	0x00000000
        /*0030*/ 	.short	0x0001
        /*0032*/ 	.short	0x0008
        /*0034*/ 	.byte	0x00, 0xf5, 0x21, 0x00


	//----- nvinfo : EIATTR_KPARAM_INFO
	.align		4
.L_19:
        /*0038*/ 	.byte	0x04, 0x17
        /*003a*/ 	.short	(.L_21 - .L_20)
.L_20:
        /*003c*/ 	.word	0x00000000
        /*0040*/ 	.short	0x0000
        /*0042*/ 	.short	0x0000
        /*0044*/ 	.byte	0x00, 0xf5, 0x21, 0x00


	//----- nvinfo : EIATTR_SPARSE_MMA_MASK
	.align		4
.L_21:
        /*0048*/ 	.byte	0x03, 0x50
        /*004a*/ 	.short	0x0000


	//----- nvinfo : EIATTR_MAXREG_COUNT
	.align		4
        /*004c*/ 	.byte	0x03, 0x1b
        /*004e*/ 	.short	0x00ff


	//----- nvinfo : EIATTR_NUM_BARRIERS
	.align		4
        /*0050*/ 	.byte	0x02, 0x4c
        /*0052*/ 	.byte	0x01
	.zero		1


	//----- nvinfo : EIATTR_MERCURY_ISA_VERSION
	.align		4
        /*0054*/ 	.byte	0x03, 0x5f
        /*0056*/ 	.short	0x0101


	//----- nvinfo : EIATTR_COOP_GROUP_MASK_REGIDS
	.align		4
        /*0058*/ 	.byte	0x04, 0x29
        /*005a*/ 	.short	(.L_23 - .L_22)


	//   ....[0]....
.L_22:
        /*005c*/ 	.word	0xffffffff


	//   ....[1]....
        /*0060*/ 	.word	0xffffffff


	//   ....[2]....
        /*0064*/ 	.word	0xffffffff


	//   ....[3]....
        /*0068*/ 	.word	0xffffffff


	//   ....[4]....
        /*006c*/ 	.word	0xffffffff


	//----- nvinfo : EIATTR_COOP_GROUP_INSTR_OFFSETS
	.align		4
.L_23:
        /*0070*/ 	.byte	0x04, 0x28
        /*0072*/ 	.short	(.L_25 - .L_24)


	//   ....[0]....
.L_24:
        /*0074*/ 	.word	0x00001780


	//   ....[1]....
        /*0078*/ 	.word	0x000017d0


	//   ....[2]....
        /*007c*/ 	.word	0x00001820


	//   ....[3]....
        /*0080*/ 	.word	0x00001870


	//   ....[4]....
        /*0084*/ 	.word	0x000018c0


	//----- nvinfo : EIATTR_VRC_CTA_INIT_COUNT
	.align		4
.L_25:
        /*0088*/ 	.byte	0x02, 0x4a
	.zero		1
	.zero		1


	//----- nvinfo : EIATTR_EXIT_INSTR_OFFSETS
	.align		4
        /*008c*/ 	.byte	0x04, 0x1c
        /*008e*/ 	.short	(.L_27 - .L_26)


	//   ....[0]....
.L_26:
        /*0090*/ 	.word	0x00001720


	//   ....[1]....
        /*0094*/ 	.word	0x000018d0


	//   ....[2]....
        /*0098*/ 	.word	0x00001970


	//----- nvinfo : EIATTR_CRS_STACK_SIZE
	.align		4
.L_27:
        /*009c*/ 	.byte	0x04, 0x1e
        /*009e*/ 	.short	(.L_29 - .L_28)
.L_28:
        /*00a0*/ 	.word	0x00000000


	//----- nvinfo : EIATTR_CBANK_PARAM_SIZE
	.align		4
.L_29:
        /*00a4*/ 	.byte	0x03, 0x19
        /*00a6*/ 	.short	0x0020


	//----- nvinfo : EIATTR_PARAM_CBANK
	.align		4
        /*00a8*/ 	.byte	0x04, 0x0a
        /*00aa*/ 	.short	(.L_31 - .L_30)
	.align		4
.L_30:
        /*00ac*/ 	.word	index@(.nv.constant0._Z4dot1PdPKdS1_l)
        /*00b0*/ 	.short	0x0380
        /*00b2*/ 	.short	0x0020


	//----- nvinfo : EIATTR_SW_WAR
	.align		4
.L_31:
        /*00b4*/ 	.byte	0x04, 0x36
        /*00b6*/ 	.short	(.L_33 - .L_32)
.L_32:
        /*00b8*/ 	.word	0x00000008
.L_33:


//--------------------- .nv.info._Z17reduction_kernel2PdPKdl --------------------------
	.section	.nv.info._Z17reduction_kernel2PdPKdl,"",@"SHT_CUDA_INFO"
	.sectionflags	@""
	.align	4


	//----- nvinfo : EIATTR_CUDA_API_VERSION
	.align		4
        /*0000*/ 	.byte	0x04, 0x37
        /*0002*/ 	.short	(.L_35 - .L_34)
.L_34:
        /*0004*/ 	.word	0x00000082


	//----- nvinfo : EIATTR_KPARAM_INFO
	.align		4
.L_35:
        /*0008*/ 	.byte	0x04, 0x17
        /*000a*/ 	.short	(.L_37 - .L_36)
.L_36:
        /*000c*/ 	.word	0x00000000
        /*0010*/ 	.short	0x0002
        /*0012*/ 	.short	0x0010
        /*0014*/ 	.byte	0x00, 0xf0, 0x21, 0x00


	//----- nvinfo : EIATTR_KPARAM_INFO
	.align		4
.L_37:
        /*0018*/ 	.byte	0x04, 0x17
        /*001a*/ 	.short	(.L_39 - .L_38)
.L_38:
        /*001c*/ 	.word	0x00000000
        /*0020*/ 	.short	0x0001
        /*0022*/ 	.short	0x0008
        /*0024*/ 	.byte	0x00, 0xf5, 0x21, 0x00


	//----- nvinfo : EIATTR_KPARAM_INFO
	.align		4
.L_39:
        /*0028*/ 	.byte	0x04, 0x17
        /*002a*/ 	.short	(.L_41 - .L_40)
.L_40:
        /*002c*/ 	.word	0x00000000
        /*0030*/ 	.short	0x0000
        /*0032*/ 	.short	0x0000
        /*0034*/ 	.byte	0x00, 0xf5, 0x21, 0x00


	//----- nvinfo : EIATTR_SPARSE_MMA_MASK
	.align		4
.L_41:
        /*0038*/ 	.byte	0x03, 0x50
        /*003a*/ 	.short	0x0000


	//----- nvinfo : EIATTR_MAXREG_COUNT
	.align		4
        /*003c*/ 	.byte	0x03, 0x1b
        /*003e*/ 	.short	0x00ff


	//----- nvinfo : EIATTR_NUM_BARRIERS
	.align		4
        /*0040*/ 	.byte	0x02, 0x4c
        /*0042*/ 	.byte	0x01
	.zero		1


	//----- nvinfo : EIATTR_MERCURY_ISA_VERSION
	.align		4
        /*0044*/ 	.byte	0x03, 0x5f
        /*0046*/ 	.short	0x0101


	//----- nvinfo : EIATTR_COOP_GROUP_MASK_REGIDS
	.align		4
        /*0048*/ 	.byte	0x04, 0x29
        /*004a*/ 	.short	(.L_43 - .L_42)


	//   ....[0]....
.L_42:
        /*004c*/ 	.word	0xffffffff


	//   ....[1]....
        /*0050*/ 	.word	0xffffffff


	//   ....[2]....
        /*0054*/ 	.word	0xffffffff


	//   ....[3]....
        /*0058*/ 	.word	0xffffffff


	//   ....[4]....
        /*005c*/ 	.word	0xffffffff


	//----- nvinfo : EIATTR_COOP_GROUP_INSTR_OFFSETS
	.align		4
.L_43:
        /*0060*/ 	.byte	0x04, 0x28
        /*0062*/ 	.short	(.L_45 - .L_44)


	//   ....[0]....
.L_44:
        /*0064*/ 	.word	0x00000340


	//   ....[1]....
        /*0068*/ 	.word	0x00000390


	//   ....[2]....
        /*006c*/ 	.word	0x000003e0


	//   ....[3]....
        /*0070*/ 	.word	0x00000430


	//   ....[4]....
        /*0074*/ 	.word	0x00000480


	//----- nvinfo : EIATTR_VRC_CTA_INIT_COUNT
	.align		4
.L_45:
        /*0078*/ 	.byte	0x02, 0x4a
	.zero		1
	.zero		1


	//----- nvinfo : EIATTR_EXIT_INSTR_OFFSETS
	.align		4
        /*007c*/ 	.byte	0x04, 0x1c
        /*007e*/ 	.short	(.L_47 - .L_46)


	//   ....[0]....
.L_46:
        /*0080*/ 	.word	0x000002e0


	//   ....[1]....
        /*0084*/ 	.word	0x00000490


	//   ....[2]....
        /*0088*/ 	.word	0x000004f0


	//----- nvinfo : EIATTR_CBANK_PARAM_SIZE
	.align		4
.L_47:
        /*008c*/ 	.byte	0x03, 0x19
        /*008e*/ 	.short	0x0018


	//----- nvinfo : EIATTR_PARAM_CBANK
	.align		4
        /*0090*/ 	.byte	0x04, 0x0a
        /*0092*/ 	.short	(.L_49 - .L_48)
	.align		4
.L_48:
        /*0094*/ 	.word	index@(.nv.constant0._Z17reduction_kernel2PdPKdl)
        /*0098*/ 	.short	0x0380
        /*009a*/ 	.short	0x0018


	//----- nvinfo : EIATTR_SW_WAR
	.align		4
.L_49:
        /*009c*/ 	.byte	0x04, 0x36
        /*009e*/ 	.short	(.L_51 - .L_50)
.L_50:
        /*00a0*/ 	.word	0x00000008
.L_51:


//--------------------- .nv.callgraph             --------------------------
	.section	.nv.callgraph,"",@"SHT_CUDA_CALLGRAPH"
	.align	4
	.sectionentsize	8
	.align		4
        /*0000*/ 	.word	0x00000000
	.align		4
        /*0004*/ 	.word	0xffffffff
	.align		4
        /*0008*/ 	.word	0x00000000
	.align		4
        /*000c*/ 	.word	0xfffffffe
	.align		4
        /*0010*/ 	.word	0x00000000
	.align		4
        /*0014*/ 	.word	0xfffffffd
	.align		4
        /*0018*/ 	.word	0x00000000
	.align		4
        /*001c*/ 	.word	0xfffffffc


//--------------------- .text._Z4dot1PdPKdS1_l    --------------------------
	.section	.text._Z4dot1PdPKdS1_l,"ax",@progbits
	.align	128
        .global         _Z4dot1PdPKdS1_l
        .type           _Z4dot1PdPKdS1_l,@function
        .size           _Z4dot1PdPKdS1_l,(.L_x_14 - _Z4dot1PdPKdS1_l)
        .other          _Z4dot1PdPKdS1_l,@"STO_CUDA_ENTRY STV_DEFAULT"
_Z4dot1PdPKdS1_l:
.text._Z4dot1PdPKdS1_l:
[----:B------:R-:W-:Y:S01]  /*0000*/  LDC R1, c[0x0][0x37c] ;  /* 0x0000df00ff017b82 */ /* 0x000fe20000000800 */
[----:B------:R-:W0:Y:S07]  /*0010*/  S2R R28, SR_TID.X ;  /* 0x00000000001c7919 */ /* 0x000e2e0000002100 */
[----:B------:R-:W0:Y:S01]  /*0020*/  LDC.64 R8, c[0x0][0x398] ;  /* 0x0000e600ff087b82 */ /* 0x000e220000000a00 */
[----:B------:R-:W-:Y:S01]  /*0030*/  UMOV UR4, 0x400 ;  /* 0x0000040000047882 */ /* 0x000fe20000000000 */
[----:B------:R-:W1:Y:S01]  /*0040*/  LDCU.64 UR6, c[0x0][0x358] ;  /* 0x00006b00ff0677ac */ /* 0x000e620008000a00 */
[----:B------:R-:W-:Y:S05]  /*0050*/  BSSY.RECONVERGENT B0, `(.L_x_0) ;  /* 0x0000152000007945 */ /* 0x000fea0003800200 */
[----:B------:R-:W2:Y:S01]  /*0060*/  S2UR UR5, SR_CgaCtaId ;  /* 0x00000000000579c3 */ /* 0x000ea20000008800 */
[----:B0-----:R-:W-:Y:S01]  /*0070*/  ISETP.GE.U32.AND P0, PT, R28, R8, PT ;  /* 0x000000081c00720c */ /* 0x001fe20003f06070 */
[----:B--2---:R-:W-:-:S03]  /*0080*/  ULEA UR4, UR5, UR4, 0x18 ;  /* 0x0000000405047291 */ /* 0x004fc6000f8ec0ff */
[----:B------:R-:W-:-:S03]  /*0090*/  ISETP.GE.AND.EX P0, PT, RZ, R9, PT, P0 ;  /* 0x00000009ff00720c */ /* 0x000fc60003f06300 */
[----:B------:R-:W-:-:S10]  /*00a0*/  LEA R0, R28, UR4, 0x3 ;  /* 0x000000041c007c11 */ /* 0x000fd4000f8e18ff */
[----:B------:R0:W-:Y:S01]  /*00b0*/  @P0 STS.64 [R0], RZ ;  /* 0x000000ff00000388 */ /* 0x0001e20000000a00 */
[----:B-1----:R-:W-:Y:S05]  /*00c0*/  @P0 BRA `(.L_x_1) ;  /* 0x0000001400280947 */ /* 0x002fea0003800000 */
[----:B------:R-:W1:Y:S01]  /*00d0*/  S2R R2, SR_CTAID.X ;  /* 0x0000000000027919 */ /* 0x000e620000002500 */
[----:B------:R-:W2:Y:S01]  /*00e0*/  LDCU.64 UR8, c[0x0][0x390] ;  /* 0x00007200ff0877ac */ /* 0x000ea20008000a00 */
[----:B------:R-:W-:Y:S01]  /*00f0*/  IMAD.MOV.U32 R29, RZ, RZ, RZ ;  /* 0x000000ffff1d7224 */ /* 0x000fe200078e00ff */
[----:B------:R-:W3:Y:S01]  /*0100*/  LDCU.64 UR4, c[0x0][0x388] ;  /* 0x00007100ff0477ac */ /* 0x000ee20008000a00 */
[----:B--2---:R-:W-:-:S04]  /*0110*/  LEA R12, P1, R28, UR8, 0x3 ;  /* 0x000000081c0c7c11 */ /* 0x004fc8000f8218ff */
[----:B------:R-:W-:Y:S01]  /*0120*/  LEA.HI.X R13, R28, UR9, RZ, 0x3, P1 ;  /* 0x000000091c0d7c11 */ /* 0x000fe200088f1cff */
[----:B-1----:R-:W-:-:S04]  /*0130*/  IMAD.WIDE.U32 R4, R2, R8, R28 ;  /* 0x0000000802047225 */ /* 0x002fc800078e001c */
[----:B------:R-:W-:Y:S01]  /*0140*/  IMAD R3, R2, R9, R5 ;  /* 0x0000000902037224 */ /* 0x000fe200078e0205 */
[----:B---3--:R-:W-:-:S04]  /*0150*/  LEA R10, P0, R4, UR4, 0x3 ;  /* 0x00000004040a7c11 */ /* 0x008fc8000f8018ff */
[----:B------:R-:W-:Y:S02]  /*0160*/  LEA.HI.X R11, R4, UR5, R3, 0x3, P0 ;  /* 0x00000005040b7c11 */ /* 0x000fe400080f1c03 */
[----:B------:R-:W2:Y:S04]  /*0170*/  LDG.E.64 R4, desc[UR6][R12.64] ;  /* 0x000000060c047981 */ /* 0x000ea8000c1e1b00 */
[----:B------:R-:W2:Y:S02]  /*0180*/  LDG.E.64 R6, desc[UR6][R10.64] ;  /* 0x000000060a067981 */ /* 0x000ea4000c1e1b00 */
[----:B--2---:R-:W-:Y:S01]  /*0190*/  DMUL R6, R6, R4 ;  /* 0x0000000406067228 */ /* 0x004fe20000000000 */
[----:B------:R-:W-:-:S04]  /*01a0*/  LOP3.LUT R4, R28, 0x400, RZ, 0xfc, !PT ;  /* 0x000004001c047812 */ /* 0x000fc800078efcff */
[----:B------:R-:W-:Y:S02]  /*01b0*/  ISETP.GE.U32.AND P0, PT, R4, R8, PT ;  /* 0x000000080400720c */ /* 0x000fe40003f06070 */
[----:B------:R1:W-:Y:S02]  /*01c0*/  STS.64 [R0], R6 ;  /* 0x0000000600007388 */ /* 0x0003e40000000a00 */
[----:B------:R-:W-:-:S13]  /*01d0*/  ISETP.GE.U32.AND.EX P0, PT, RZ, R9, PT, P0 ;  /* 0x00000009ff00720c */ /* 0x000fda0003f06100 */
[----:B-1----:R-:W-:Y:S05]  /*01e0*/  @P0 BRA `(.L_x_1) ;  /* 0x0000001000e00947 */ /* 0x002fea0003800000 */
[----:B------:R-:W-:Y:S01]  /*01f0*/  IADD3 R5, P0, PT, -R28, R8, RZ ;  /* 0x000000081c057210 */ /* 0x000fe20007f1e1ff */
[----:B------:R-:W-:Y:S03]  /*0200*/  BSSY.RECONVERGENT B1, `(.L_x_2) ;  /* 0x0000051000017945 */ /* 0x000fe60003800200 */
[----:B------:R-:W-:Y:S02]  /*0210*/  IADD3.X R22, PT, PT, R9, -0x1, RZ, P0, !PT ;  /* 0xffffffff09167810 */ /* 0x000fe400007fe4ff */
[----:B------:R-:W-:-:S04]  /*0220*/  IADD3 R5, P0, PT, R5, -0x401, RZ ;  /* 0xfffffbff05057810 */ /* 0x000fc80007f1e0ff */
[----:B------:R-:W-:Y:S02]  /*0230*/  IADD3.X R22, PT, PT, R22, -0x1, RZ, P0, !PT ;  /* 0xffffffff16167810 */ /* 0x000fe400007fe4ff */
[C---:B------:R-:W-:Y:S02]  /*0240*/  ISETP.GE.U32.AND P1, PT, R5.reuse, 0x3c00, PT ;  /* 0x00003c000500780c */ /* 0x040fe40003f26070 */
[----:B------:R-:W-:Y:S01]  /*0250*/  SHF.R.U64 R3, R5, 0xa, R22 ;  /* 0x0000000a05037819 */ /* 0x000fe20000001216 */
[----:B------:R-:W-:Y:S01]  /*0260*/  IMAD.MOV.U32 R5, RZ, RZ, RZ ;  /* 0x000000ffff057224 */ /* 0x000fe200078e00ff */
[----:B------:R-:W-:Y:S02]  /*0270*/  ISETP.GE.U32.AND.EX P1, PT, R22, RZ, PT, P1 ;  /* 0x000000ff1600720c */ /* 0x000fe40003f26110 */
[----:B------:R-:W-:-:S04]  /*0280*/  IADD3 R3, P2, PT, R3, 0x1, RZ ;  /* 0x0000000103037810 */ /* 0x000fc80007f5e0ff */
[----:B------:R-:W-:Y:S02]  /*0290*/  LOP3.LUT R8, R3, 0xf, RZ, 0xc0, !PT ;  /* 0x0000000f03087812 */ /* 0x000fe400078ec0ff */
[----:B------:R-:W-:Y:S02]  /*02a0*/  LEA.HI.X R22, R22, RZ, RZ, 0x16, P2 ;  /* 0x000000ff16167211 */ /* 0x000fe400010fb4ff */
[----:B------:R-:W-:-:S04]  /*02b0*/  ISETP.NE.U32.AND P0, PT, R8, RZ, PT ;  /* 0x000000ff0800720c */ /* 0x000fc80003f05070 */
[----:B------:R-:W-:Y:S01]  /*02c0*/  ISETP.NE.AND.EX P0, PT, RZ, RZ, PT, P0 ;  /* 0x000000ffff00720c */ /* 0x000fe20003f05300 */
[----:B------:R-:W-:-:S12]  /*02d0*/  @!P1 BRA `(.L_x_3) ;  /* 0x00000004000c9947 */ /* 0x000fd80003800000 */
[----:B------:R-:W-:Y:S02]  /*02e0*/  IADD3 R14, P1, PT, R12, 0x10000, RZ ;  /* 0x000100000c0e7810 */ /* 0x000fe40007f3e0ff */
[----:B------:R-:W-:Y:S02]  /*02f0*/  IADD3 R12, P2, PT, R10, 0x10000, RZ ;  /* 0x000100000a0c7810 */ /* 0x000fe40007f5e0ff */
[----:B------:R-:W-:Y:S01]  /*0300*/  LOP3.LUT R22, R22, 0x7fffff, RZ, 0xc0, !PT ;  /* 0x007fffff16167812 */ /* 0x000fe200078ec0ff */
[----:B------:R-:W-:Y:S01]  /*0310*/  IMAD.X R15, RZ, RZ, R13, P1 ;  /* 0x000000ffff0f7224 */ /* 0x000fe200008e060d */
[----:B------:R-:W-:Y:S01]  /*0320*/  LOP3.LUT R9, R3, 0xfffffff0, RZ, 0xc0, !PT ;  /* 0xfffffff003097812 */ /* 0x000fe200078ec0ff */
[----:B------:R-:W-:-:S08]  /*0330*/  IMAD.X R13, RZ, RZ, R11, P2 ;  /* 0x000000ffff0d7224 */ /* 0x000fd000010e060b */
.L_x_4:
[----:B------:R-:W-:Y:S01]  /*0340*/  IMAD.MOV.U32 R10, RZ, RZ, R14 ;  /* 0x000000ffff0a7224 */ /* 0x000fe200078e000e */
[----:B------:R-:W2:Y:S01]  /*0350*/  LDG.E.64 R16, desc[UR6][R12.64+-0xe000] ;  /* 0xff2000060c107981 */ /* 0x000ea2000c1e1b00 */
[----:B------:R-:W-:-:S03]  /*0360*/  IMAD.MOV.U32 R11, RZ, RZ, R15 ;  /* 0x000000ffff0b7224 */ /* 0x000fc600078e000f */
[----:B------:R-:W3:Y:S04]  /*0370*/  LDG.E.64 R14, desc[UR6][R12.64+-0xc000] ;  /* 0xff4000060c0e7981 */ /* 0x000ee8000c1e1b00 */
[----:B------:R-:W2:Y:S04]  /*0380*/  LDG.E.64 R20, desc[UR6][R10.64+-0xe000] ;  /* 0xff2000060a147981 */ /* 0x000ea8000c1e1b00 */
[----:B------:R-:W3:Y:S01]  /*0390*/  LDG.E.64 R18, desc[UR6][R10.64+-0xc000] ;  /* 0xff4000060a127981 */ /* 0x000ee2000c1e1b00 */
[----:B--2---:R-:W-:-:S03]  /*03a0*/  DFMA R20, R16, R20, R6 ;  /* 0x000000141014722b */ /* 0x004fc60000000006 */
[----:B------:R-:W2:Y:S04]  /*03b0*/  LDG.E.64 R6, desc[UR6][R12.64+-0xa000] ;  /* 0xff6000060c067981 */ /* 0x000ea8000c1e1b00 */
[----:B------:R-:W2:Y:S01]  /*03c0*/  LDG.E.64 R16, desc[UR6][R10.64+-0xa000] ;  /* 0xff6000060a107981 */ /* 0x000ea2000c1e1b00 */
[----:B---3--:R-:W-:-:S03]  /*03d0*/  DFMA R18, R14, R18, R20 ;  /* 0x000000120e12722b */ /* 0x008fc60000000014 */
[----:B------:R-:W3:Y:S04]  /*03e0*/  LDG.E.64 R14, desc[UR6][R12.64+-0x8000] ;  /* 0xff8000060c0e7981 */ /* 0x000ee8000c1e1b00 */
        /* <DEDUP_REMOVED lines=31> */
[----:B------:R-:W-:Y:S01]  /*05e0*/  IADD3 R9, P1, PT, R9, -0x10, RZ ;  /* 0xfffffff009097810 */ /* 0x000fe20007f3e0ff */
[----:B--2---:R-:W-:Y:S02]  /*05f0*/  DFMA R20, R6, R20, R14 ;  /* 0x000000140614722b */ /* 0x004fe4000000000e */
[----:B------:R-:W2:Y:S04]  /*0600*/  LDG.E.64 R6, desc[UR6][R12.64+0xe000] ;  /* 0x00e000060c067981 */ /* 0x000ea8000c1e1b00 */
[----:B------:R-:W2:Y:S02]  /*0610*/  LDG.E.64 R14, desc[UR6][R10.64+0xe000] ;  /* 0x00e000060a0e7981 */ /* 0x000ea4000c1e1b00 */
[----:B---3--:R-:W-:-:S02]  /*0620*/  DFMA R16, R18, R16, R20 ;  /* 0x000000101210722b */ /* 0x008fc40000000014 */
[----:B------:R1:W3:Y:S04]  /*0630*/  LDG.E.64 R18, desc[UR6][R12.64+0x10000] ;  /* 0x010000060c127981 */ /* 0x0002e8000c1e1b00 */
[----:B------:R-:W3:Y:S01]  /*0640*/  LDG.E.64 R20, desc[UR6][R10.64+0x10000] ;  /* 0x010000060a147981 */ /* 0x000ee2000c1e1b00 */
[----:B------:R-:W-:Y:S02]  /*0650*/  IADD3.X R22, PT, PT, R22, -0x1, RZ, P1, !PT ;  /* 0xffffffff16167810 */ /* 0x000fe40000ffe4ff */
[----:B------:R-:W-:-:S04]  /*0660*/  ISETP.NE.U32.AND P1, PT, R9, RZ, PT ;  /* 0x000000ff0900720c */ /* 0x000fc80003f25070 */
[----:B------:R-:W-:Y:S02]  /*0670*/  ISETP.NE.AND.EX P1, PT, R22, RZ, PT, P1 ;  /* 0x000000ff1600720c */ /* 0x000fe40003f25310 */
[----:B------:R-:W-:Y:S02]  /*0680*/  IADD3 R4, P2, PT, R4, 0x4000, RZ ;  /* 0x0000400004047810 */ /* 0x000fe40007f5e0ff */
[----:B-1----:R-:W-:-:S03]  /*0690*/  IADD3 R12, P4, PT, R12, 0x20000, RZ ;  /* 0x000200000c0c7810 */ /* 0x002fc60007f9e0ff */
[----:B------:R-:W-:Y:S02]  /*06a0*/  IMAD.X R5, RZ, RZ, R5, P2 ;  /* 0x000000ffff057224 */ /* 0x000fe400010e0605 */
[----:B------:R-:W-:Y:S01]  /*06b0*/  IMAD.X R13, RZ, RZ, R13, P4 ;  /* 0x000000ffff0d7224 */ /* 0x000fe200020e060d */
[----:B--2---:R-:W-:Y:S01]  /*06c0*/  DFMA R6, R6, R14, R16 ;  /* 0x0000000e0606722b */ /* 0x004fe20000000010 */
[----:B------:R-:W-:-:S07]  /*06d0*/  IADD3 R14, P3, PT, R10, 0x20000, RZ ;  /* 0x000200000a0e7810 */ /* 0x000fce0007f7e0ff */
[----:B---3--:R-:W-:Y:S01]  /*06e0*/  DFMA R6, R18, R20, R6 ;  /* 0x000000141206722b */ /* 0x008fe20000000006 */
[----:B------:R-:W-:Y:S01]  /*06f0*/  IMAD.X R15, RZ, RZ, R11, P3 ;  /* 0x000000ffff0f7224 */ /* 0x000fe200018e060b */
[----:B------:R-:W-:Y:S09]  /*0700*/  @P1 BRA `(.L_x_4) ;  /* 0xfffffffc000c1947 */ /* 0x000ff2000383ffff */
.L_x_3:
[----:B------:R-:W-:Y:S05]  /*0710*/  BSYNC.RECONVERGENT B1 ;  /* 0x0000000000017941 */ /* 0x000fea0003800200 */
.L_x_2:
[----:B------:R-:W-:Y:S04]  /*0720*/  BSSY.RECONVERGENT B1, `(.L_x_5) ;  /* 0x00000e3000017945 */ /* 0x000fe80003800200 */
[----:B------:R-:W-:Y:S05]  /*0730*/  @!P0 BRA `(.L_x_6) ;  /* 0x0000000c00848947 */ /* 0x000fea0003800000 */
[----:B------:R-:W-:Y:S01]  /*0740*/  ISETP.GE.U32.AND P1, PT, R8, 0x8, PT ;  /* 0x000000080800780c */ /* 0x000fe20003f26070 */
[----:B------:R-:W-:Y:S01]  /*0750*/  BSSY.RECONVERGENT B2, `(.L_x_7) ;  /* 0x0000084000027945 */ /* 0x000fe20003800200 */
[----:B------:R-:W-:Y:S02]  /*0760*/  LOP3.LUT R26, R3, 0x7, RZ, 0xc0, !PT ;  /* 0x00000007031a7812 */ /* 0x000fe400078ec0ff */
[----:B------:R-:W-:Y:S02]  /*0770*/  ISETP.GE.U32.AND.EX P1, PT, RZ, RZ, PT, P1 ;  /* 0x000000ffff00720c */ /* 0x000fe40003f26110 */
[----:B------:R-:W-:-:S04]  /*0780*/  ISETP.NE.U32.AND P0, PT, R26, RZ, PT ;  /* 0x000000ff1a00720c */ /* 0x000fc80003f05070 */
[----:B------:R-:W-:-:S07]  /*0790*/  ISETP.NE.AND.EX P0, PT, RZ, RZ, PT, P0 ;  /* 0x000000ffff00720c */ /* 0x000fce0003f05300 */
[----:B------:R-:W-:Y:S06]  /*07a0*/  @!P1 BRA `(.L_x_8) ;  /* 0x0000000400f89947 */ /* 0x000fec0003800000 */
[----:B------:R-:W1:Y:S01]  /*07b0*/  LDCU.128 UR8, c[0x0][0x390] ;  /* 0x00007200ff0877ac */ /* 0x000e620008000c00 */
[----:B------:R-:W2:Y:S01]  /*07c0*/  LDCU.64 UR4, c[0x0][0x388] ;  /* 0x00007100ff0477ac */ /* 0x000ea20008000a00 */
[----:B-1----:R-:W-:Y:S01]  /*07d0*/  IMAD R27, R2, UR11, RZ ;  /* 0x0000000b021b7c24 */ /* 0x002fe2000f8e02ff */
[----:B------:R-:W-:Y:S01]  /*07e0*/  LEA R20, P2, R4, UR8, 0x3 ;  /* 0x0000000804147c11 */ /* 0x000fe2000f8418ff */
[----:B------:R-:W-:-:S03]  /*07f0*/  IMAD.WIDE.U32 R8, R2, UR10, R4 ;  /* 0x0000000a02087c25 */ /* 0x000fc6000f8e0004 */
[----:B------:R-:W-:Y:S01]  /*0800*/  LEA.HI.X R21, R4, UR9, R5, 0x3, P2 ;  /* 0x0000000904157c11 */ /* 0x000fe200090f1c05 */
[----:B------:R-:W-:Y:S01]  /*0810*/  IMAD.IADD R9, R27, 0x1, R9 ;  /* 0x000000011b097824 */ /* 0x000fe200078e0209 */
[----:B--2---:R-:W-:-:S04]  /*0820*/  LEA R22, P1, R8, UR4, 0x3 ;  /* 0x0000000408167c11 */ /* 0x004fc8000f8218ff */
[----:B------:R-:W-:Y:S01]  /*0830*/  LEA.HI.X R23, R8, UR5, R9, 0x3, P1 ;  /* 0x0000000508177c11 */ /* 0x000fe200088f1c09 */
[----:B------:R-:W2:Y:S05]  /*0840*/  LDG.E.64 R20, desc[UR6][R20.64] ;  /* 0x0000000614147981 */ /* 0x000eaa000c1e1b00 */
[----:B------:R-:W2:Y:S01]  /*0850*/  LDG.E.64 R22, desc[UR6][R22.64] ;  /* 0x0000000616167981 */ /* 0x000ea2000c1e1b00 */
[C---:B------:R-:W-:Y:S01]  /*0860*/  IADD3 R14, P1, PT, R4.reuse, 0x400, RZ ;  /* 0x00000400040e7810 */ /* 0x040fe20007f3e0ff */
[----:B------:R-:W-:Y:S01]  /*0870*/  IMAD.MOV.U32 R15, RZ, RZ, RZ ;  /* 0x000000ffff0f7224 */ /* 0x000fe200078e00ff */
[----:B------:R-:W-:Y:S01]  /*0880*/  IADD3 R16, P3, PT, R4, 0x800, RZ ;  /* 0x0000080004107810 */ /* 0x000fe20007f7e0ff */
[----:B------:R-:W-:-:S02]  /*0890*/  IMAD.MOV.U32 R17, RZ, RZ, RZ ;  /* 0x000000ffff117224 */ /* 0x000fc400078e00ff */
[----:B------:R-:W-:-:S04]  /*08a0*/  IMAD.WIDE.U32 R18, R2, UR10, R14 ;  /* 0x0000000a02127c25 */ /* 0x000fc8000f8e000e */
[----:B------:R-:W-:Y:S01]  /*08b0*/  IMAD.WIDE.U32 R8, R2, UR10, R16 ;  /* 0x0000000a02087c25 */ /* 0x000fe2000f8e0010 */
[----:B------:R-:W-:-:S03]  /*08c0*/  LEA R12, P2, R18, UR4, 0x3 ;  /* 0x00000004120c7c11 */ /* 0x000fc6000f8418ff */
[C---:B------:R-:W-:Y:S01]  /*08d0*/  IMAD.IADD R11, R27.reuse, 0x1, R19 ;  /* 0x000000011b0b7824 */ /* 0x040fe200078e0213 */
[----:B------:R-:W-:Y:S01]  /*08e0*/  LEA R10, P4, R8, UR4, 0x3 ;  /* 0x00000004080a7c11 */ /* 0x000fe2000f8818ff */
[----:B------:R-:W-:Y:S02]  /*08f0*/  IMAD.IADD R9, R27, 0x1, R9 ;  /* 0x000000011b097824 */ /* 0x000fe400078e0209 */
[----:B------:R-:W-:Y:S01]  /*0900*/  IMAD.X R17, RZ, RZ, R5, P1 ;  /* 0x000000ffff117224 */ /* 0x000fe200008e0605 */
[----:B------:R-:W-:Y:S01]  /*0910*/  LEA.HI.X R13, R18, UR5, R11, 0x3, P2 ;  /* 0x00000005120d7c11 */ /* 0x000fe200090f1c0b */
[----:B------:R-:W-:Y:S01]  /*0920*/  IMAD.SHL.U32 R18, R14, 0x8, RZ ;  /* 0x000000080e127824 */ /* 0x000fe200078e00ff */
[----:B------:R-:W-:Y:S01]  /*0930*/  LEA.HI.X R11, R8, UR5, R9, 0x3, P4 ;  /* 0x00000005080b7c11 */ /* 0x000fe2000a0f1c09 */
[----:B------:R-:W-:Y:S01]  /*0940*/  IMAD.X R15, RZ, RZ, R5, P3 ;  /* 0x000000ffff0f7224 */ /* 0x000fe200018e0605 */
[----:B------:R-:W-:Y:S01]  /*0950*/  SHF.L.U64.HI R17, R14, 0x3, R17 ;  /* 0x000000030e117819 */ /* 0x000fe20000010211 */
[----:B------:R-:W-:Y:S01]  /*0960*/  IMAD.SHL.U32 R14, R16, 0x8, RZ ;  /* 0x00000008100e7824 */ /* 0x000fe200078e00ff */
[----:B------:R-:W-:Y:S01]  /*0970*/  LOP3.LUT R18, R18, 0xfffffff8, RZ, 0xc0, !PT ;  /* 0xfffffff812127812 */ /* 0x000fe200078ec0ff */
[----:B------:R-:W3:Y:S01]  /*0980*/  LDG.E.64 R12, desc[UR6][R12.64] ;  /* 0x000000060c0c7981 */ /* 0x000ee2000c1e1b00 */
[----:B------:R-:W-:-:S02]  /*0990*/  LOP3.LUT R17, R17, 0x7, RZ, 0xc0, !PT ;  /* 0x0000000711117812 */ /* 0x000fc400078ec0ff */
[----:B------:R-:W-:Y:S01]  /*09a0*/  SHF.L.U64.HI R15, R16, 0x3, R15 ;  /* 0x00000003100f7819 */ /* 0x000fe2000001020f */
[----:B------:R-:W4:Y:S01]  /*09b0*/  LDG.E.64 R10, desc[UR6][R10.64] ;  /* 0x000000060a0a7981 */ /* 0x000f22000c1e1b00 */
[----:B------:R-:W-:Y:S02]  /*09c0*/  LOP3.LUT R14, R14, 0xfffffff8, RZ, 0xc0, !PT ;  /* 0xfffffff80e0e7812 */ /* 0x000fe400078ec0ff */
[----:B------:R-:W-:Y:S01]  /*09d0*/  LOP3.LUT R15, R15, 0x7, RZ, 0xc0, !PT ;  /* 0x000000070f0f7812 */ /* 0x000fe200078ec0ff */
[----:B--2---:R-:W-:Y:S01]  /*09e0*/  DFMA R8, R22, R20, R6 ;  /* 0x000000141608722b */ /* 0x004fe20000000006 */
[----:B------:R-:W-:Y:S01]  /*09f0*/  IADD3 R6, P1, PT, R4, 0xc00, RZ ;  /* 0x00000c0004067810 */ /* 0x000fe20007f3e0ff */
[----:B------:R-:W-:-:S04]  /*0a00*/  IMAD.MOV.U32 R7, RZ, RZ, RZ ;  /* 0x000000ffff077224 */ /* 0x000fc800078e00ff */
[----:B------:R-:W-:Y:S01]  /*0a10*/  IMAD.X R21, RZ, RZ, R5, P1 ;  /* 0x000000ffff157224 */ /* 0x000fe200008e0605 */
[----:B------:R-:W-:Y:S01]  /*0a20*/  IADD3 R18, P1, PT, R18, UR8, RZ ;  /* 0x0000000812127c10 */ /* 0x000fe2000ff3e0ff */
[----:B------:R-:W-:-:S03]  /*0a30*/  IMAD.SHL.U32 R20, R6, 0x8, RZ ;  /* 0x0000000806147824 */ /* 0x000fc600078e00ff */
[----:B------:R-:W-:Y:S02]  /*0a40*/  IADD3.X R19, PT, PT, R17, UR9, RZ, P1, !PT ;  /* 0x0000000911137c10 */ /* 0x000fe40008ffe4ff */
[----:B------:R-:W-:Y:S02]  /*0a50*/  IADD3 R14, P1, PT, R14, UR8, RZ ;  /* 0x000000080e0e7c10 */ /* 0x000fe4000ff3e0ff */
[----:B------:R-:W-:Y:S01]  /*0a60*/  SHF.L.U64.HI R21, R6, 0x3, R21 ;  /* 0x0000000306157819 */ /* 0x000fe20000010215 */
[----:B------:R-:W-:Y:S01]  /*0a70*/  IMAD.WIDE.U32 R6, R2, UR10, R6 ;  /* 0x0000000a02067c25 */ /* 0x000fe2000f8e0006 */
[----:B------:R-:W3:Y:S01]  /*0a80*/  LDG.E.64 R18, desc[UR6][R18.64] ;  /* 0x0000000612127981 */ /* 0x000ee2000c1e1b00 */
[----:B------:R-:W-:Y:S02]  /*0a90*/  LOP3.LUT R20, R20, 0xfffffff8, RZ, 0xc0, !PT ;  /* 0xfffffff814147812 */ /* 0x000fe400078ec0ff */
[----:B------:R-:W-:Y:S01]  /*0aa0*/  IADD3.X R15, PT, PT, R15, UR9, RZ, P1, !PT ;  /* 0x000000090f0f7c10 */ /* 0x000fe20008ffe4ff */
[----:B------:R-:W-:Y:S01]  /*0ab0*/  IMAD.IADD R7, R27, 0x1, R7 ;  /* 0x000000011b077824 */ /* 0x000fe200078e0207 */
[----:B------:R-:W-:-:S02]  /*0ac0*/  LEA R16, P2, R6, UR4, 0x3 ;  /* 0x0000000406107c11 */ /* 0x000fc4000f8418ff */
[----:B------:R-:W-:Y:S02]  /*0ad0*/  LOP3.LUT R21, R21, 0x7, RZ, 0xc0, !PT ;  /* 0x0000000715157812 */ /* 0x000fe400078ec0ff */
[----:B------:R-:W-:Y:S01]  /*0ae0*/  IADD3 R30, P1, PT, R20, UR8, RZ ;  /* 0x00000008141e7c10 */ /* 0x000fe2000ff3e0ff */
[----:B------:R-:W4:Y:S01]  /*0af0*/  LDG.E.64 R14, desc[UR6][R14.64] ;  /* 0x000000060e0e7981 */ /* 0x000f22000c1e1b00 */
[----:B------:R-:W-:Y:S02]  /*0b00*/  LEA.HI.X R17, R6, UR5, R7, 0x3, P2 ;  /* 0x0000000506117c11 */ /* 0x000fe400090f1c07 */
[----:B------:R-:W-:-:S04]  /*0b10*/  IADD3.X R31, PT, PT, R21, UR9, RZ, P1, !PT ;  /* 0x00000009151f7c10 */ /* 0x000fc80008ffe4ff */
[----:B------:R-:W2:Y:S04]  /*0b20*/  LDG.E.64 R16, desc[UR6][R16.64] ;  /* 0x0000000610107981 */ /* 0x000ea8000c1e1b00 */
[----:B------:R-:W2:Y:S01]  /*0b30*/  LDG.E.64 R30, desc[UR6][R30.64] ;  /* 0x000000061e1e7981 */ /* 0x000ea2000c1e1b00 */
[----:B------:R-:W-:Y:S01]  /*0b40*/  IADD3 R6, P2, PT, R4, 0x1000, RZ ;  /* 0x0000100004067810 */ /* 0x000fe20007f5e0ff */
[----:B------:R-:W-:Y:S01]  /*0b50*/  IMAD.MOV.U32 R7, RZ, RZ, RZ ;  /* 0x000000ffff077224 */ /* 0x000fe200078e00ff */
[----:B---3--:R-:W-:-:S03]  /*0b60*/  DFMA R18, R12, R18, R8 ;  /* 0x000000120c12722b */ /* 0x008fc60000000008 */
[----:B------:R-:W-:-:S05]  /*0b70*/  IMAD.WIDE.U32 R12, R2, UR10, R6 ;  /* 0x0000000a020c7c25 */ /* 0x000fca000f8e0006 */
[----:B----4-:R-:W-:Y:S01]  /*0b80*/  DFMA R18, R10, R14, R18 ;  /* 0x0000000e0a12722b */ /* 0x010fe20000000012 */
[----:B------:R-:W-:Y:S01]  /*0b90*/  IADD3 R10, P1, PT, R4, 0x1400, RZ ;  /* 0x00001400040a7810 */ /* 0x000fe20007f3e0ff */
[----:B------:R-:W-:Y:S01]  /*0ba0*/  IMAD.MOV.U32 R11, RZ, RZ, RZ ;  /* 0x000000ffff0b7224 */ /* 0x000fe200078e00ff */
[----:B------:R-:W-:Y:S01]  /*0bb0*/  LEA R8, P3, R12, UR4, 0x3 ;  /* 0x000000040c087c11 */ /* 0x000fe2000f8618ff */
[----:B------:R-:W-:-:S04]  /*0bc0*/  IMAD.IADD R7, R27, 0x1, R13 ;  /* 0x000000011b077824 */ /* 0x000fc800078e020d */
[----:B--2---:R-:W-:Y:S01]  /*0bd0*/  DFMA R30, R16, R30, R18 ;  /* 0x0000001e101e722b */ /* 0x004fe20000000012 */
[----:B------:R-:W-:Y:S01]  /*0be0*/  IMAD.WIDE.U32 R16, R2, UR10, R10 ;  /* 0x0000000a02107c25 */ /* 0x000fe2000f8e000a */
[----:B------:R-:W-:Y:S02]  /*0bf0*/  LEA.HI.X R9, R12, UR5, R7, 0x3, P3 ;  /* 0x000000050c097c11 */ /* 0x000fe400098f1c07 */
[----:B------:R-:W-:Y:S01]  /*0c00*/  IADD3 R12, P4, PT, R4, 0x1800, RZ ;  /* 0x00001800040c7810 */ /* 0x000fe20007f9e0ff */
[----:B------:R-:W-:Y:S01]  /*0c10*/  IMAD.MOV.U32 R13, RZ, RZ, RZ ;  /* 0x000000ffff0d7224 */ /* 0x000fe200078e00ff */
[----:B------:R-:W-:Y:S01]  /*0c20*/  LEA R22, P5, R16, UR4, 0x3 ;  /* 0x0000000410167c11 */ /* 0x000fe2000f8a18ff */
[C---:B------:R-:W-:Y:S01]  /*0c30*/  IMAD.IADD R7, R27.reuse, 0x1, R17 ;  /* 0x000000011b077824 */ /* 0x040fe200078e0211 */
[----:B------:R-:W-:Y:S01]  /*0c40*/  IADD3 R14, P3, PT, R4, 0x1c00, RZ ;  /* 0x00001c00040e7810 */ /* 0x000fe20007f7e0ff */
[----:B------:R-:W-:Y:S01]  /*0c50*/  IMAD.WIDE.U32 R18, R2, UR10, R12 ;  /* 0x0000000a02127c25 */ /* 0x000fe2000f8e000c */
[----:B------:R-:W2:Y:S02]  /*0c60*/  LDG.E.64 R8, desc[UR6][R8.64] ;  /* 0x0000000608087981 */ /* 0x000ea4000c1e1b00 */
[----:B------:R-:W-:Y:S01]  /*0c70*/  LEA.HI.X R23, R16, UR5, R7, 0x3, P5 ;  /* 0x0000000510177c11 */ /* 0x000fe2000a8f1c07 */
[----:B------:R-:W-:Y:S01]  /*0c80*/  IMAD.X R7, RZ, RZ, R5, P2 ;  /* 0x000000ffff077224 */ /* 0x000fe200010e0605 */
[----:B------:R-:W-:Y:S01]  /*0c90*/  LEA R24, P6, R18, UR4, 0x3 ;  /* 0x0000000412187c11 */ /* 0x000fe2000f8c18ff */
[----:B------:R-:W-:-:S03]  /*0ca0*/  IMAD.IADD R11, R27, 0x1, R19 ;  /* 0x000000011b0b7824 */ /* 0x000fc600078e0213 */
[C---:B------:R-:W-:Y:S01]  /*0cb0*/  SHF.L.U64.HI R7, R6.reuse, 0x3, R7 ;  /* 0x0000000306077819 */ /* 0x040fe20000010207 */
[----:B------:R-:W-:Y:S01]  /*0cc0*/  IMAD.SHL.U32 R6, R6, 0x8, RZ ;  /* 0x0000000806067824 */ /* 0x000fe200078e00ff */
[----:B------:R-:W-:Y:S01]  /*0cd0*/  LEA.HI.X R25, R18, UR5, R11, 0x3, P6 ;  /* 0x0000000512197c11 */ /* 0x000fe2000b0f1c0b */
[--C-:B------:R-:W-:Y:S01]  /*0ce0*/  IMAD.X R11, RZ, RZ, R5.reuse, P1 ;  /* 0x000000ffff0b7224 */ /* 0x100fe200008e0605 */
[----:B------:R-:W3:Y:S01]  /*0cf0*/  LDG.E.64 R22, desc[UR6][R22.64] ;  /* 0x0000000616167981 */ /* 0x000ee2000c1e1b00 */
[--C-:B------:R-:W-:Y:S01]  /*0d00*/  IMAD.X R13, RZ, RZ, R5.reuse, P4 ;  /* 0x000000ffff0d7224 */ /* 0x100fe200020e0605 */
[----:B------:R-:W-:Y:S01]  /*0d10*/  LOP3.LUT R6, R6, 0xfffffff8, RZ, 0xc0, !PT ;  /* 0xfffffff806067812 */ /* 0x000fe200078ec0ff */
[----:B------:R-:W-:Y:S01]  /*0d20*/  IMAD.X R5, RZ, RZ, R5, P3 ;  /* 0x000000ffff057224 */ /* 0x000fe200018e0605 */
[----:B------:R-:W-:Y:S01]  /*0d30*/  SHF.L.U64.HI R11, R10, 0x3, R11 ;  /* 0x000000030a0b7819 */ /* 0x000fe2000001020b */
[----:B------:R-:W-:Y:S01]  /*0d40*/  IMAD.MOV.U32 R15, RZ, RZ, RZ ;  /* 0x000000ffff0f7224 */ /* 0x000fe200078e00ff */
[----:B------:R-:W-:Y:S01]  /*0d50*/  SHF.L.U64.HI R13, R12, 0x3, R13 ;  /* 0x000000030c0d7819 */ /* 0x000fe2000001020d */
[----:B------:R-:W-:Y:S01]  /*0d60*/  IMAD.SHL.U32 R10, R10, 0x8, RZ ;  /* 0x000000080a0a7824 */ /* 0x000fe200078e00ff */
[----:B------:R-:W-:Y:S01]  /*0d70*/  LOP3.LUT R7, R7, 0x7, RZ, 0xc0, !PT ;  /* 0x0000000707077812 */ /* 0x000fe200078ec0ff */
[----:B------:R-:W-:Y:S01]  /*0d80*/  IMAD.WIDE.U32 R20, R2, UR10, R14 ;  /* 0x0000000a02147c25 */ /* 0x000fe2000f8e000e */
[----:B------:R-:W-:Y:S01]  /*0d90*/  IADD3 R6, P1, PT, R6, UR8, RZ ;  /* 0x0000000806067c10 */ /* 0x000fe2000ff3e0ff */
[----:B------:R-:W4:Y:S01]  /*0da0*/  LDG.E.64 R24, desc[UR6][R24.64] ;  /* 0x0000000618187981 */ /* 0x000f22000c1e1b00 */
[----:B------:R-:W-:Y:S01]  /*0db0*/  SHF.L.U64.HI R5, R14, 0x3, R5 ;  /* 0x000000030e057819 */ /* 0x000fe20000010205 */
[----:B------:R-:W-:-:S02]  /*0dc0*/  IMAD.SHL.U32 R12, R12, 0x8, RZ ;  /* 0x000000080c0c7824 */ /* 0x000fc400078e00ff */
[----:B------:R-:W-:Y:S01]  /*0dd0*/  IMAD.SHL.U32 R14, R14, 0x8, RZ ;  /* 0x000000080e0e7824 */ /* 0x000fe200078e00ff */
[----:B------:R-:W-:Y:S02]  /*0de0*/  LOP3.LUT R15, R10, 0xfffffff8, RZ, 0xc0, !PT ;  /* 0xfffffff80a0f7812 */ /* 0x000fe400078ec0ff */
[----:B------:R-:W-:Y:S02]  /*0df0*/  IADD3.X R7, PT, PT, R7, UR9, RZ, P1, !PT ;  /* 0x0000000907077c10 */ /* 0x000fe40008ffe4ff */
[----:B------:R-:W-:Y:S02]  /*0e00*/  LOP3.LUT R10, R12, 0xfffffff8, RZ, 0xc0, !PT ;  /* 0xfffffff80c0a7812 */ /* 0x000fe400078ec0ff */
[----:B------:R-:W-:Y:S02]  /*0e10*/  LOP3.LUT R12, R14, 0xfffffff8, RZ, 0xc0, !PT ;  /* 0xfffffff80e0c7812 */ /* 0x000fe400078ec0ff */
[----:B------:R-:W-:Y:S01]  /*0e20*/  LOP3.LUT R11, R11, 0x7, RZ, 0xc0, !PT ;  /* 0x000000070b0b7812 */ /* 0x000fe200078ec0ff */
[----:B------:R-:W2:Y:S01]  /*0e30*/  LDG.E.64 R6, desc[UR6][R6.64] ;  /* 0x0000000606067981 */ /* 0x000ea2000c1e1b00 */
[----:B------:R-:W-:-:S04]  /*0e40*/  IADD3 R14, P1, PT, R15, UR8, RZ ;  /* 0x000000080f0e7c10 */ /* 0x000fc8000ff3e0ff */
[----:B------:R-:W-:Y:S02]  /*0e50*/  IADD3.X R15, PT, PT, R11, UR9, RZ, P1, !PT ;  /* 0x000000090b0f7c10 */ /* 0x000fe40008ffe4ff */
[----:B------:R-:W-:Y:S02]  /*0e60*/  IADD3 R10, P2, PT, R10, UR8, RZ ;  /* 0x000000080a0a7c10 */ /* 0x000fe4000ff5e0ff */
[----:B------:R-:W-:Y:S02]  /*0e70*/  LOP3.LUT R13, R13, 0x7, RZ, 0xc0, !PT ;  /* 0x000000070d0d7812 */ /* 0x000fe400078ec0ff */
[----:B------:R-:W3:Y:S02]  /*0e80*/  LDG.E.64 R14, desc[UR6][R14.64] ;  /* 0x000000060e0e7981 */ /* 0x000ee4000c1e1b00 */
[----:B------:R-:W-:Y:S01]  /*0e90*/  IADD3.X R11, PT, PT, R13, UR9, RZ, P2, !PT ;  /* 0x000000090d0b7c10 */ /* 0x000fe200097fe4ff */
[----:B------:R-:W-:Y:S01]  /*0ea0*/  IMAD.IADD R27, R27, 0x1, R21 ;  /* 0x000000011b1b7824 */ /* 0x000fe200078e0215 */
[----:B------:R-:W-:-:S02]  /*0eb0*/  LEA R16, P5, R20, UR4, 0x3 ;  /* 0x0000000414107c11 */ /* 0x000fc4000f8a18ff */
[----:B------:R-:W-:Y:S02]  /*0ec0*/  IADD3 R12, P1, PT, R12, UR8, RZ ;  /* 0x000000080c0c7c10 */ /* 0x000fe4000ff3e0ff */
[----:B------:R-:W-:Y:S01]  /*0ed0*/  LOP3.LUT R5, R5, 0x7, RZ, 0xc0, !PT ;  /* 0x0000000705057812 */ /* 0x000fe200078ec0ff */
[----:B------:R-:W4:Y:S01]  /*0ee0*/  LDG.E.64 R10, desc[UR6][R10.64] ;  /* 0x000000060a0a7981 */ /* 0x000f22000c1e1b00 */
[----:B------:R-:W-:Y:S02]  /*0ef0*/  LEA.HI.X R17, R20, UR5, R27, 0x3, P5 ;  /* 0x0000000514117c11 */ /* 0x000fe4000a8f1c1b */
[----:B------:R-:W-:-:S04]  /*0f00*/  IADD3.X R13, PT, PT, R5, UR9, RZ, P1, !PT ;  /* 0x00000009050d7c10 */ /* 0x000fc80008ffe4ff */
[----:B------:R-:W5:Y:S04]  /*0f10*/  LDG.E.64 R16, desc[UR6][R16.64] ;  /* 0x0000000610107981 */ /* 0x000f68000c1e1b00 */
[----:B------:R-:W5:Y:S01]  /*0f20*/  LDG.E.64 R12, desc[UR6][R12.64] ;  /* 0x000000060c0c7981 */ /* 0x000f62000c1e1b00 */
[----:B------:R-:W-:Y:S02]  /*0f30*/  VIADD R4, R4, 0x2000 ;  /* 0x0000200004047836 */ /* 0x000fe40000000000 */
[----:B------:R-:W-:Y:S01]  /*0f40*/  IMAD.MOV.U32 R5, RZ, RZ, RZ ;  /* 0x000000ffff057224 */ /* 0x000fe200078e00ff */
[----:B--2---:R-:W-:-:S08]  /*0f50*/  DFMA R6, R8, R6, R30 ;  /* 0x000000060806722b */ /* 0x004fd0000000001e */
[----:B---3--:R-:W-:-:S08]  /*0f60*/  DFMA R6, R22, R14, R6 ;  /* 0x0000000e1606722b */ /* 0x008fd00000000006 */
[----:B----4-:R-:W-:-:S08]  /*0f70*/  DFMA R6, R24, R10, R6 ;  /* 0x0000000a1806722b */ /* 0x010fd00000000006 */
[----:B-----5:R-:W-:-:S11]  /*0f80*/  DFMA R6, R16, R12, R6 ;  /* 0x0000000c1006722b */ /* 0x020fd60000000006 */
.L_x_8:
[----:B------:R-:W-:Y:S05]  /*0f90*/  BSYNC.RECONVERGENT B2 ;  /* 0x0000000000027941 */ /* 0x000fea0003800200 */
.L_x_7:
[----:B------:R-:W-:Y:S05]  /*0fa0*/  @!P0 BRA `(.L_x_6) ;  /* 0x0000000400688947 */ /* 0x000fea0003800000 */
[----:B------:R-:W-:Y:S01]  /*0fb0*/  ISETP.GE.U32.AND P1, PT, R26, 0x4, PT ;  /* 0x000000041a00780c */ /* 0x000fe20003f26070 */
[----:B------:R-:W-:Y:S01]  /*0fc0*/  IMAD.MOV.U32 R24, RZ, RZ, RZ ;  /* 0x000000ffff187224 */ /* 0x000fe200078e00ff */
[----:B------:R-:W-:Y:S01]  /*0fd0*/  LOP3.LUT R3, R3, 0x3, RZ, 0xc0, !PT ;  /* 0x0000000303037812 */ /* 0x000fe200078ec0ff */
[----:B------:R-:W-:Y:S01]  /*0fe0*/  BSSY.RECONVERGENT B2, `(.L_x_9) ;  /* 0x0000043000027945 */ /* 0x000fe20003800200 */
[----:B------:R-:W-:Y:S02]  /*0ff0*/  ISETP.GE.U32.AND.EX P1, PT, RZ, RZ, PT, P1 ;  /* 0x000000ffff00720c */ /* 0x000fe40003f26110 */
[----:B------:R-:W-:-:S04]  /*1000*/  ISETP.NE.U32.AND P0, PT, R3, RZ, PT ;  /* 0x000000ff0300720c */ /* 0x000fc80003f05070 */
[----:B------:R-:W-:-:S07]  /*1010*/  ISETP.NE.AND.EX P0, PT, R24, RZ, PT, P0 ;  /* 0x000000ff1800720c */ /* 0x000fce0003f05300 */
[----:B------:R-:W-:Y:S06]  /*1020*/  @!P1 BRA `(.L_x_10) ;  /* 0x0000000000f89947 */ /* 0x000fec0003800000 */
[----:B------:R-:W1:Y:S01]  /*1030*/  LDCU.128 UR8, c[0x0][0x390] ;  /* 0x00007200ff0877ac */ /* 0x000e620008000c00 */
[C---:B------:R-:W-:Y:S01]  /*1040*/  IADD3 R10, P2, PT, R4.reuse, 0x800, RZ ;  /* 0x00000800040a7810 */ /* 0x040fe20007f5e0ff */
[----:B------:R-:W-:Y:S01]  /*1050*/  IMAD.MOV.U32 R11, RZ, RZ, RZ ;  /* 0x000000ffff0b7224 */ /* 0x000fe200078e00ff */
[C---:B------:R-:W-:Y:S01]  /*1060*/  IADD3 R8, P3, PT, R4.reuse, 0x400, RZ ;  /* 0x0000040004087810 */ /* 0x040fe20007f7e0ff */
[----:B------:R-:W2:Y:S01]  /*1070*/  LDCU.64 UR4, c[0x0][0x388] ;  /* 0x00007100ff0477ac */ /* 0x000ea20008000a00 */
[----:B------:R-:W-:Y:S01]  /*1080*/  IMAD.MOV.U32 R9, RZ, RZ, RZ ;  /* 0x000000ffff097224 */ /* 0x000fe200078e00ff */
[----:B------:R-:W-:Y:S01]  /*1090*/  IADD3 R12, P1, PT, R4, 0xc00, RZ ;  /* 0x00000c00040c7810 */ /* 0x000fe20007f3e0ff */
[----:B------:R-:W-:Y:S02]  /*10a0*/  IMAD.MOV.U32 R13, RZ, RZ, RZ ;  /* 0x000000ffff0d7224 */ /* 0x000fe400078e00ff */
[C---:B-1----:R-:W-:Y:S02]  /*10b0*/  IMAD R23, R2.reuse, UR11, RZ ;  /* 0x0000000b02177c24 */ /* 0x042fe4000f8e02ff */
[----:B------:R-:W-:-:S04]  /*10c0*/  IMAD.WIDE.U32 R30, R2, UR10, R4 ;  /* 0x0000000a021e7c25 */ /* 0x000fc8000f8e0004 */
[----:B------:R-:W-:Y:S01]  /*10d0*/  IMAD.WIDE.U32 R16, R2, UR10, R10 ;  /* 0x0000000a02107c25 */ /* 0x000fe2000f8e000a */
[----:B--2---:R-:W-:-:S03]  /*10e0*/  LEA R26, P4, R30, UR4, 0x3 ;  /* 0x000000041e1a7c11 */ /* 0x004fc6000f8818ff */
[----:B------:R-:W-:-:S04]  /*10f0*/  IMAD.WIDE.U32 R14, R2, UR10, R8 ;  /* 0x0000000a020e7c25 */ /* 0x000fc8000f8e0008 */
[C---:B------:R-:W-:Y:S01]  /*1100*/  IMAD.IADD R11, R23.reuse, 0x1, R31 ;  /* 0x00000001170b7824 */ /* 0x040fe200078e021f */
[----:B------:R-:W-:Y:S01]  /*1110*/  LEA R20, P5, R14, UR4, 0x3 ;  /* 0x000000040e147c11 */ /* 0x000fe2000f8a18ff */
[C---:B------:R-:W-:Y:S02]  /*1120*/  IMAD.IADD R9, R23.reuse, 0x1, R15 ;  /* 0x0000000117097824 */ /* 0x040fe400078e020f */
[----:B------:R-:W-:Y:S01]  /*1130*/  IMAD.WIDE.U32 R18, R2, UR10, R12 ;  /* 0x0000000a02127c25 */ /* 0x000fe2000f8e000c */
[----:B------:R-:W-:Y:S02]  /*1140*/  LEA.HI.X R27, R30, UR5, R11, 0x3, P4 ;  /* 0x000000051e1b7c11 */ /* 0x000fe4000a0f1c0b */
[----:B------:R-:W-:Y:S01]  /*1150*/  LEA R22, P4, R16, UR4, 0x3 ;  /* 0x0000000410167c11 */ /* 0x000fe2000f8818ff */
[C---:B------:R-:W-:Y:S01]  /*1160*/  IMAD.IADD R11, R23.reuse, 0x1, R17 ;  /* 0x00000001170b7824 */ /* 0x040fe200078e0211 */
[----:B------:R-:W-:Y:S01]  /*1170*/  LEA.HI.X R21, R14, UR5, R9, 0x3, P5 ;  /* 0x000000050e157c11 */ /* 0x000fe2000a8f1c09 */
[----:B------:R-:W-:Y:S01]  /*1180*/  IMAD.IADD R9, R23, 0x1, R19 ;  /* 0x0000000117097824 */ /* 0x000fe200078e0213 */
[----:B------:R-:W-:Y:S01]  /*1190*/  LEA R14, P5, R18, UR4, 0x3 ;  /* 0x00000004120e7c11 */ /* 0x000fe2000f8a18ff */
[----:B------:R-:W-:Y:S01]  /*11a0*/  IMAD.X R13, RZ, RZ, R5, P2 ;  /* 0x000000ffff0d7224 */ /* 0x000fe200010e0605 */
[----:B------:R-:W-:Y:S01]  /*11b0*/  LEA.HI.X R23, R16, UR5, R11, 0x3, P4 ;  /* 0x0000000510177c11 */ /* 0x000fe2000a0f1c0b */
[----:B------:R-:W-:Y:S01]  /*11c0*/  IMAD.X R11, RZ, RZ, R5, P3 ;  /* 0x000000ffff0b7224 */ /* 0x000fe200018e0605 */
[----:B------:R-:W-:Y:S01]  /*11d0*/  LEA.HI.X R15, R18, UR5, R9, 0x3, P5 ;  /* 0x00000005120f7c11 */ /* 0x000fe2000a8f1c09 */
[----:B------:R-:W-:Y:S01]  /*11e0*/  IMAD.X R9, RZ, RZ, R5, P1 ;  /* 0x000000ffff097224 */ /* 0x000fe200008e0605 */
[----:B------:R-:W-:Y:S01]  /*11f0*/  SHF.L.U64.HI R13, R10, 0x3, R13 ;  /* 0x000000030a0d7819 */ /* 0x000fe2000001020d */
[C---:B------:R-:W-:Y:S01]  /*1200*/  IMAD.SHL.U32 R17, R8.reuse, 0x8, RZ ;  /* 0x0000000808117824 */ /* 0x040fe200078e00ff */
[----:B------:R-:W-:Y:S01]  /*1210*/  SHF.L.U64.HI R11, R8, 0x3, R11 ;  /* 0x00000003080b7819 */ /* 0x000fe2000001020b */
[----:B------:R-:W-:Y:S01]  /*1220*/  IMAD.SHL.U32 R10, R10, 0x8, RZ ;  /* 0x000000080a0a7824 */ /* 0x000fe200078e00ff */
[----:B------:R-:W-:Y:S01]  /*1230*/  LEA R8, P1, R4, UR8, 0x3 ;  /* 0x0000000804087c11 */ /* 0x000fe2000f8218ff */
[C---:B------:R-:W-:Y:S01]  /*1240*/  IMAD.SHL.U32 R18, R12.reuse, 0x8, RZ ;  /* 0x000000080c127824 */ /* 0x040fe200078e00ff */
[----:B------:R-:W-:Y:S01]  /*1250*/  SHF.L.U64.HI R16, R12, 0x3, R9 ;  /* 0x000000030c107819 */ /* 0x000fe20000010209 */
[----:B------:R-:W2:Y:S01]  /*1260*/  LDG.E.64 R26, desc[UR6][R26.64] ;  /* 0x000000061a1a7981 */ /* 0x000ea2000c1e1b00 */
[----:B------:R-:W-:-:S02]  /*1270*/  LEA.HI.X R9, R4, UR9, R5, 0x3, P1 ;  /* 0x0000000904097c11 */ /* 0x000fc400088f1c05 */
[----:B------:R-:W-:Y:S01]  /*1280*/  LOP3.LUT R17, R17, 0xfffffff8, RZ, 0xc0, !PT ;  /* 0xfffffff811117812 */ /* 0x000fe200078ec0ff */
[----:B------:R-:W3:Y:S01]  /*1290*/  LDG.E.64 R20, desc[UR6][R20.64] ;  /* 0x0000000614147981 */ /* 0x000ee2000c1e1b00 */
[----:B------:R-:W-:Y:S02]  /*12a0*/  LOP3.LUT R12, R10, 0xfffffff8, RZ, 0xc0, !PT ;  /* 0xfffffff80a0c7812 */ /* 0x000fe400078ec0ff */
[----:B------:R-:W-:Y:S01]  /*12b0*/  LOP3.LUT R11, R11, 0x7, RZ, 0xc0, !PT ;  /* 0x000000070b0b7812 */ /* 0x000fe200078ec0ff */
[----:B------:R-:W2:Y:S01]  /*12c0*/  LDG.E.64 R8, desc[UR6][R8.64] ;  /* 0x0000000608087981 */ /* 0x000ea2000c1e1b00 */
[----:B------:R-:W-:Y:S02]  /*12d0*/  IADD3 R10, P1, PT, R17, UR8, RZ ;  /* 0x00000008110a7c10 */ /* 0x000fe4000ff3e0ff */
[----:B------:R-:W-:Y:S01]  /*12e0*/  IADD3 R12, P2, PT, R12, UR8, RZ ;  /* 0x000000080c0c7c10 */ /* 0x000fe2000ff5e0ff */
[----:B------:R-:W4:Y:S01]  /*12f0*/  LDG.E.64 R22, desc[UR6][R22.64] ;  /* 0x0000000616167981 */ /* 0x000f22000c1e1b00 */
[----:B------:R-:W-:-:S02]  /*1300*/  IADD3.X R11, PT, PT, R11, UR9, RZ, P1, !PT ;  /* 0x000000090b0b7c10 */ /* 0x000fc40008ffe4ff */
[----:B------:R-:W-:Y:S01]  /*1310*/  LOP3.LUT R13, R13, 0x7, RZ, 0xc0, !PT ;  /* 0x000000070d0d7812 */ /* 0x000fe200078ec0ff */
[----:B------:R-:W5:Y:S01]  /*1320*/  LDG.E.64 R14, desc[UR6][R14.64] ;  /* 0x000000060e0e7981 */ /* 0x000f62000c1e1b00 */
[----:B------:R-:W-:-:S03]  /*1330*/  LOP3.LUT R5, R18, 0xfffffff8, RZ, 0xc0, !PT ;  /* 0xfffffff812057812 */ /* 0x000fc600078ec0ff */
[----:B------:R-:W3:Y:S01]  /*1340*/  LDG.E.64 R10, desc[UR6][R10.64] ;  /* 0x000000060a0a7981 */ /* 0x000ee2000c1e1b00 */
[----:B------:R-:W-:Y:S02]  /*1350*/  IADD3.X R13, PT, PT, R13, UR9, RZ, P2, !PT ;  /* 0x000000090d0d7c10 */ /* 0x000fe400097fe4ff */
[----:B------:R-:W-:Y:S02]  /*1360*/  IADD3 R18, P1, PT, R5, UR8, RZ ;  /* 0x0000000805127c10 */ /* 0x000fe4000ff3e0ff */
[----:B------:R-:W-:Y:S02]  /*1370*/  LOP3.LUT R16, R16, 0x7, RZ, 0xc0, !PT ;  /* 0x0000000710107812 */ /* 0x000fe400078ec0ff */
[----:B------:R-:W4:Y:S02]  /*1380*/  LDG.E.64 R12, desc[UR6][R12.64] ;  /* 0x000000060c0c7981 */ /* 0x000f24000c1e1b00 */
[----:B------:R-:W-:-:S06]  /*1390*/  IADD3.X R19, PT, PT, R16, UR9, RZ, P1, !PT ;  /* 0x0000000910137c10 */ /* 0x000fcc0008ffe4ff */
[----:B------:R-:W5:Y:S01]  /*13a0*/  LDG.E.64 R18, desc[UR6][R18.64] ;  /* 0x0000000612127981 */ /* 0x000f62000c1e1b00 */
[----:B------:R-:W-:Y:S02]  /*13b0*/  VIADD R4, R4, 0x1000 ;  /* 0x0000100004047836 */ /* 0x000fe40000000000 */
[----:B------:R-:W-:Y:S01]  /*13c0*/  IMAD.MOV.U32 R5, RZ, RZ, RZ ;  /* 0x000000ffff057224 */ /* 0x000fe200078e00ff */
[----:B--2---:R-:W-:-:S08]  /*13d0*/  DFMA R8, R26, R8, R6 ;  /* 0x000000081a08722b */ /* 0x004fd00000000006 */
[----:B---3--:R-:W-:-:S08]  /*13e0*/  DFMA R8, R20, R10, R8 ;  /* 0x0000000a1408722b */ /* 0x008fd00000000008 */
[----:B----4-:R-:W-:-:S08]  /*13f0*/  DFMA R8, R22, R12, R8 ;  /* 0x0000000c1608722b */ /* 0x010fd00000000008 */
[----:B-----5:R-:W-:-:S11]  /*1400*/  DFMA R6, R14, R18, R8 ;  /* 0x000000120e06722b */ /* 0x020fd60000000008 */
.L_x_10:
[----:B------:R-:W-:Y:S05]  /*1410*/  BSYNC.RECONVERGENT B2 ;  /* 0x0000000000027941 */ /* 0x000fea0003800200 */
.L_x_9:
[----:B------:R-:W-:Y:S05]  /*1420*/  @!P0 BRA `(.L_x_6) ;  /* 0x0000000000488947 */ /* 0x000fea0003800000 */
.L_x_11:
[----:B------:R-:W1:Y:S01]  /*1430*/  LDCU.128 UR8, c[0x0][0x390] ;  /* 0x00007200ff0877ac */ /* 0x000e620008000c00 */
[----:B------:R-:W2:Y:S01]  /*1440*/  LDCU.64 UR4, c[0x0][0x388] ;  /* 0x00007100ff0477ac */ /* 0x000ea20008000a00 */
[----:B-1----:R-:W-:Y:S01]  /*1450*/  IMAD.WIDE.U32 R8, R2, UR10, R4 ;  /* 0x0000000a02087c25 */ /* 0x002fe2000f8e0004 */
[----:B------:R-:W-:-:S03]  /*1460*/  LEA R10, P1, R4, UR8, 0x3 ;  /* 0x00000008040a7c11 */ /* 0x000fc6000f8218ff */
[----:B------:R-:W-:Y:S01]  /*1470*/  IMAD R9, R2, UR11, R9 ;  /* 0x0000000b02097c24 */ /* 0x000fe2000f8e0209 */
[----:B--2---:R-:W-:Y:S02]  /*1480*/  LEA R12, P0, R8, UR4, 0x3 ;  /* 0x00000004080c7c11 */ /* 0x004fe4000f8018ff */
[----:B------:R-:W-:Y:S02]  /*1490*/  LEA.HI.X R11, R4, UR9, R5, 0x3, P1 ;  /* 0x00000009040b7c11 */ /* 0x000fe400088f1c05 */
[----:B------:R-:W-:-:S04]  /*14a0*/  LEA.HI.X R13, R8, UR5, R9, 0x3, P0 ;  /* 0x00000005080d7c11 */ /* 0x000fc800080f1c09 */
[----:B------:R-:W2:Y:S04]  /*14b0*/  LDG.E.64 R10, desc[UR6][R10.64] ;  /* 0x000000060a0a7981 */ /* 0x000ea8000c1e1b00 */
[----:B------:R-:W2:Y:S01]  /*14c0*/  LDG.E.64 R8, desc[UR6][R12.64] ;  /* 0x000000060c087981 */ /* 0x000ea2000c1e1b00 */
[----:B------:R-:W-:Y:S01]  /*14d0*/  IADD3 R3, P0, PT, R3, -0x1, RZ ;  /* 0xffffffff03037810 */ /* 0x000fe20007f1e0ff */
[----:B------:R-:W-:Y:S02]  /*14e0*/  VIADD R4, R4, 0x400 ;  /* 0x0000040004047836 */ /* 0x000fe40000000000 */
[----:B------:R-:W-:Y:S01]  /*14f0*/  IMAD.MOV.U32 R5, RZ, RZ, RZ ;  /* 0x000000ffff057224 */ /* 0x000fe200078e00ff */
[----:B------:R-:W-:Y:S02]  /*1500*/  IADD3.X R24, PT, PT, R24, -0x1, RZ, P0, !PT ;  /* 0xffffffff18187810 */ /* 0x000fe400007fe4ff */
[----:B------:R-:W-:-:S04]  /*1510*/  ISETP.NE.U32.AND P0, PT, R3, RZ, PT ;  /* 0x000000ff0300720c */ /* 0x000fc80003f05070 */
[----:B------:R-:W-:Y:S01]  /*1520*/  ISETP.NE.AND.EX P0, PT, R24, RZ, PT, P0 ;  /* 0x000000ff1800720c */ /* 0x000fe20003f05300 */
[----:B--2---:R-:W-:-:S12]  /*1530*/  DFMA R6, R8, R10, R6 ;  /* 0x0000000a0806722b */ /* 0x004fd80000000006 */
[----:B------:R-:W-:Y:S05]  /*1540*/  @P0 BRA `(.L_x_11) ;  /* 0xfffffffc00b80947 */ /* 0x000fea000383ffff */
.L_x_6:
[----:B------:R-:W-:Y:S05]  /*1550*/  BSYNC.RECONVERGENT B1 ;  /* 0x0000000000017941 */ /* 0x000fea0003800200 */
.L_x_5:
[----:B------:R1:W-:Y:S02]  /*1560*/  STS.64 [R0], R6 ;  /* 0x0000000600007388 */ /* 0x0003e40000000a00 */
.L_x_1:
[----:B------:R-:W-:Y:S05]  /*1570*/  BSYNC.RECONVERGENT B0 ;  /* 0x0000000000007941 */ /* 0x000fea0003800200 */
.L_x_0:
[----:B------:R-:W-:Y:S01]  /*1580*/  BAR.SYNC.DEFER_BLOCKING 0x0 ;  /* 0x0000000000007b1d */ /* 0x000fe20000010000 */
[C---:B------:R-:W-:Y:S02]  /*1590*/  ISETP.GT.U32.AND P0, PT, R28.reuse, 0x1ff, PT ;  /* 0x000001ff1c00780c */ /* 0x040fe40003f04070 */
[----:B------:R-:W-:-:S11]  /*15a0*/  ISETP.GT.U32.AND P1, PT, R28, 0xff, PT ;  /* 0x000000ff1c00780c */ /* 0x000fd60003f24070 */
[----:B------:R-:W-:Y:S04]  /*15b0*/  @!P0 LDS.64 R2, [R0+0x1000] ;  /* 0x0010000000028984 */ /* 0x000fe80000000a00 */
[----:B------:R-:W2:Y:S02]  /*15c0*/  @!P0 LDS.64 R4, [R0] ;  /* 0x0000000000048984 */ /* 0x000ea40000000a00 */
[----:B--2---:R-:W-:-:S07]  /*15d0*/  @!P0 DADD R2, R2, R4 ;  /* 0x0000000002028229 */ /* 0x004fce0000000004 */
[----:B------:R-:W-:Y:S01]  /*15e0*/  @!P0 STS.64 [R0], R2 ;  /* 0x0000000200008388 */ /* 0x000fe20000000a00 */
[----:B------:R-:W-:Y:S01]  /*15f0*/  BAR.SYNC.DEFER_BLOCKING 0x0 ;  /* 0x0000000000007b1d */ /* 0x000fe20000010000 */
[----:B------:R-:W-:-:S05]  /*1600*/  ISETP.GT.U32.AND P0, PT, R28, 0x7f, PT ;  /* 0x0000007f1c00780c */ /* 0x000fca0003f04070 */
[----:B------:R-:W-:Y:S04]  /*1610*/  @!P1 LDS.64 R4, [R0+0x800] ;  /* 0x0008000000049984 */ /* 0x000fe80000000a00 */
[----:B-1----:R-:W1:Y:S02]  /*1620*/  @!P1 LDS.64 R6, [R0] ;  /* 0x0000000000069984 */ /* 0x002e640000000a00 */
[----:B-1----:R-:W-:-:S07]  /*1630*/  @!P1 DADD R4, R4, R6 ;  /* 0x0000000004049229 */ /* 0x002fce0000000006 */
[----:B------:R-:W-:Y:S01]  /*1640*/  @!P1 STS.64 [R0], R4 ;  /* 0x0000000400009388 */ /* 0x000fe20000000a00 */
[----:B------:R-:W-:Y:S01]  /*1650*/  BAR.SYNC.DEFER_BLOCKING 0x0 ;  /* 0x0000000000007b1d */ /* 0x000fe20000010000 */
[----:B------:R-:W-:-:S05]  /*1660*/  ISETP.GT.U32.AND P1, PT, R28, 0x3f, PT ;  /* 0x0000003f1c00780c */ /* 0x000fca0003f24070 */
[----:B------:R-:W-:Y:S04]  /*1670*/  @!P0 LDS.64 R6, [R0+0x400] ;  /* 0x0004000000068984 */ /* 0x000fe80000000a00 */
[----:B------:R-:W1:Y:S02]  /*1680*/  @!P0 LDS.64 R8, [R0] ;  /* 0x0000000000088984 */ /* 0x000e640000000a00 */
[----:B-1----:R-:W-:-:S07]  /*1690*/  @!P0 DADD R6, R6, R8 ;  /* 0x0000000006068229 */ /* 0x002fce0000000008 */
[----:B------:R-:W-:Y:S01]  /*16a0*/  @!P0 STS.64 [R0], R6 ;  /* 0x0000000600008388 */ /* 0x000fe20000000a00 */
[----:B------:R-:W-:Y:S01]  /*16b0*/  BAR.SYNC.DEFER_BLOCKING 0x0 ;  /* 0x0000000000007b1d */ /* 0x000fe20000010000 */
[----:B------:R-:W-:-:S05]  /*16c0*/  ISETP.GT.U32.AND P0, PT, R28, 0x1f, PT ;  /* 0x0000001f1c00780c */ /* 0x000fca0003f04070 */
[----:B------:R-:W-:Y:S04]  /*16d0*/  @!P1 LDS.64 R2, [R0+0x200] ;  /* 0x0002000000029984 */ /* 0x000fe80000000a00 */
[----:B------:R-:W1:Y:S02]  /*16e0*/  @!P1 LDS.64 R8, [R0] ;  /* 0x0000000000089984 */ /* 0x000e640000000a00 */
[----:B-1----:R-:W-:-:S07]  /*16f0*/  @!P1 DADD R2, R2, R8 ;  /* 0x0000000002029229 */ /* 0x002fce0000000008 */
[----:B------:R1:W-:Y:S01]  /*1700*/  @!P1 STS.64 [R0], R2 ;  /* 0x0000000200009388 */ /* 0x0003e20000000a00 */
[----:B------:R-:W-:Y:S06]  /*1710*/  BAR.SYNC.DEFER_BLOCKING 0x0 ;  /* 0x0000000000007b1d */ /* 0x000fec0000010000 */
[----:B------:R-:W-:Y:S05]  /*1720*/  @P0 EXIT ;  /* 0x000000000000094d */ /* 0x000fea0003800000 */
[----:B-1----:R-:W-:Y:S01]  /*1730*/  LDS.64 R2, [R0+0x100] ;  /* 0x0001000000027984 */ /* 0x002fe20000000a00 */
[----:B------:R-:W-:-:S03]  /*1740*/  ISETP.NE.AND P0, PT, R28, RZ, PT ;  /* 0x000000ff1c00720c */ /* 0x000fc60003f05270 */
[----:B------:R-:W1:Y:S02]  /*1750*/  LDS.64 R4, [R0] ;  /* 0x0000000000047984 */ /* 0x000e640000000a00 */
[----:B-1----:R-:W-:-:S07]  /*1760*/  DADD R2, R2, R4 ;  /* 0x0000000002027229 */ /* 0x002fce0000000004 */
[----:B------:R-:W-:Y:S01]  /*1770*/  STS.64 [R0], R2 ;  /* 0x0000000200007388 */ /* 0x000fe20000000a00 */
[----:B------:R-:W-:-:S03]  /*1780*/  NOP ;  /* 0x0000000000007918 */ /* 0x000fc60000000000 */
[----:B------:R-:W-:Y:S04]  /*1790*/  LDS.64 R4, [R0+0x80] ;  /* 0x0000800000047984 */ /* 0x000fe80000000a00 */
        /* <DEDUP_REMOVED lines=17> */
[----:B------:R1:W-:Y:S01]  /*18b0*/  STS.64 [R0], R4 ;  /* 0x0000000400007388 */ /* 0x0003e20000000a00 */
[----:B------:R-:W-:Y:S01]  /*18c0*/  NOP ;  /* 0x0000000000007918 */ /* 0x000fe20000000000 */
[----:B------:R-:W-:Y:S05]  /*18d0*/  @P0 EXIT ;  /* 0x000000000000094d */ /* 0x000fea0003800000 */
[----:B------:R-:W2:Y:S01]  /*18e0*/  S2UR UR5, SR_CgaCtaId ;  /* 0x00000000000579c3 */ /* 0x000ea20000008800 */
[----:B------:R-:W-:Y:S01]  /*18f0*/  UMOV UR4, 0x400 ;  /* 0x0000040000047882 */ /* 0x000fe20000000000 */
[----:B------:R-:W3:Y:S06]  /*1900*/  S2R R9, SR_CTAID.X ;  /* 0x0000000000097919 */ /* 0x000eec0000002500 */
[----:B------:R-:W3:Y:S01]  /*1910*/  LDC.64 R2, c[0x0][0x380] ;  /* 0x0000e000ff027b82 */ /* 0x000ee20000000a00 */
[----:B--2---:R-:W-:-:S09]  /*1920*/  ULEA UR4, UR5, UR4, 0x18 ;  /* 0x0000000405047291 */ /* 0x004fd2000f8ec0ff */
[----:B-1----:R-:W1:Y:S01]  /*1930*/  LDS.128 R4, [UR4] ;  /* 0x00000004ff047984 */ /* 0x002e620008000c00 */
[----:B---3--:R-:W-:Y:S01]  /*1940*/  IMAD.WIDE.U32 R2, R9, 0x8, R2 ;  /* 0x0000000809027825 */ /* 0x008fe200078e0002 */
[----:B-1----:R-:W-:-:S07]  /*1950*/  DADD R4, R4, R6 ;  /* 0x0000000004047229 */ /* 0x002fce0000000006 */
[----:B------:R-:W-:Y:S01]  /*1960*/  STG.E.64 desc[UR6][R2.64], R4 ;  /* 0x0000000402007986 */ /* 0x000fe2000c101b06 */
[----:B------:R-:W-:Y:S05]  /*1970*/  EXIT ;  /* 0x000000000000794d */ /* 0x000fea0003800000 */
.L_x_12:
[----:B------:R-:W-:-:S00]  /*1980*/  BRA `(.L_x_12) ;  /* 0xfffffffc00fc7947 */ /* 0x000fc0000383ffff */
[----:B------:R-:W-:-:S00]  /*1990*/  NOP ;  /* 0x0000000000007918 */ /* 0x000fc00000000000 */
        /* <DEDUP_REMOVED lines=14> */
.L_x_14:


//--------------------- .text._Z17reduction_kernel2PdPKdl --------------------------
	.section	.text._Z17reduction_kernel2PdPKdl,"ax",@progbits
	.align	128
        .global         _Z17reduction_kernel2PdPKdl
        .type           _Z17reduction_kernel2PdPKdl,@function
        .size           _Z17reduction_kernel2PdPKdl,(.L_x_15 - _Z17reduction_kernel2PdPKdl)
        .other          _Z17reduction_kernel2PdPKdl,@"STO_CUDA_ENTRY STV_DEFAULT"
_Z17reduction_kernel2PdPKdl:
.text._Z17reduction_kernel2PdPKdl:
[----:B------:R-:W-:Y:S01]  /*0000*/  LDC R1, c[0x0][0x37c] ;  /* 0x0000df00ff017b82 */ /* 0x000fe20000000800 */
[----:B------:R-:W0:Y:S01]  /*0010*/  S2R R0, SR_CTAID.X ;  /* 0x0000000000007919 */ /* 0x000e220000002500 */
[----:B------:R-:W0:Y:S01]  /*0020*/  LDCU UR4, c[0x0][0x360] ;  /* 0x00006c00ff0477ac */ /* 0x000e220008000800 */
[----:B------:R-:W0:Y:S01]  /*0030*/  S2R R3, SR_TID.X ;  /* 0x0000000000037919 */ /* 0x000e220000002100 */
[----:B------:R-:W1:Y:S01]  /*0040*/  LDCU.64 UR6, c[0x0][0x390] ;  /* 0x00007200ff0677ac */ /* 0x000e620008000a00 */
[----:B0-----:R-:W-:-:S05]  /*0050*/  IMAD R2, R0, UR4, R3 ;  /* 0x0000000400027c24 */ /* 0x001fca000f8e0203 */
[----:B-1----:R-:W-:Y:S02]  /*0060*/  ISETP.GE.U32.AND P0, PT, R2, UR6, PT ;  /* 0x0000000602007c0c */ /* 0x002fe4000bf06070 */
[----:B------:R-:W-:-:S04]  /*0070*/  SHF.R.S32.HI R5, RZ, 0x1f, R2 ;  /* 0x0000001fff057819 */ /* 0x000fc80000011402 */
[----:B------:R-:W-:Y:S01]  /*0080*/  ISETP.GE.AND.EX P0, PT, R5, UR7, PT, P0 ;  /* 0x0000000705007c0c */ /* 0x000fe2000bf06300 */
[----:B------:R-:W0:-:S12]  /*0090*/  LDCU.64 UR6, c[0x0][0x358] ;  /* 0x00006b00ff0677ac */ /* 0x000e180008000a00 */
[----:B------:R-:W1:Y:S02]  /*00a0*/  @!P0 LDC.64 R6, c[0x0][0x388] ;  /* 0x0000e200ff068b82 */ /* 0x000e640000000a00 */
[----:B-1----:R-:W-:-:S04]  /*00b0*/  @!P0 LEA R4, P1, R2, R6, 0x3 ;  /* 0x0000000602048211 */ /* 0x002fc800078218ff */
[----:B------:R-:W-:-:S06]  /*00c0*/  @!P0 LEA.HI.X R5, R2, R7, R5, 0x3, P1 ;  /* 0x0000000702058211 */ /* 0x000fcc00008f1c05 */
[----:B0-----:R-:W2:Y:S01]  /*00d0*/  @!P0 LDG.E.64 R4, desc[UR6][R4.64] ;  /* 0x0000000604048981 */ /* 0x001ea2000c1e1b00 */
[----:B------:R-:W0:Y:S01]  /*00e0*/  S2UR UR5, SR_CgaCtaId ;  /* 0x00000000000579c3 */ /* 0x000e220000008800 */
[----:B------:R-:W-:Y:S01]  /*00f0*/  UMOV UR4, 0x400 ;  /* 0x0000040000047882 */ /* 0x000fe20000000000 */
[----:B------:R-:W-:Y:S01]  /*0100*/  ISETP.GT.U32.AND P1, PT, R3, 0x1ff, PT ;  /* 0x000001ff0300780c */ /* 0x000fe20003f24070 */
[----:B0-----:R-:W-:-:S06]  /*0110*/  ULEA UR4, UR5, UR4, 0x18 ;  /* 0x0000000405047291 */ /* 0x001fcc000f8ec0ff */
[----:B------:R-:W-:-:S05]  /*0120*/  LEA R2, R3, UR4, 0x3 ;  /* 0x0000000403027c11 */ /* 0x000fca000f8e18ff */
[----:B--2---:R-:W-:Y:S04]  /*0130*/  @!P0 STS.64 [R2], R4 ;  /* 0x0000000402008388 */ /* 0x004fe80000000a00 */
[----:B------:R-:W-:Y:S01]  /*0140*/  @P0 STS.64 [R2], RZ ;  /* 0x000000ff02000388 */ /* 0x000fe20000000a00 */
[----:B------:R-:W-:Y:S01]  /*0150*/  BAR.SYNC.DEFER_BLOCKING 0x0 ;  /* 0x0000000000007b1d */ /* 0x000fe20000010000 */
[----:B------:R-:W-:-:S05]  /*0160*/  ISETP.GT.U32.AND P0, PT, R3, 0xff, PT ;  /* 0x000000ff0300780c */ /* 0x000fca0003f04070 */
[----:B------:R-:W-:Y:S04]  /*0170*/  @!P1 LDS.64 R6, [R2+0x1000] ;  /* 0x0010000002069984 */ /* 0x000fe80000000a00 */
[----:B------:R-:W0:Y:S02]  /*0180*/  @!P1 LDS.64 R8, [R2] ;  /* 0x0000000002089984 */ /* 0x000e240000000a00 */
[----:B0-----:R-:W-:-:S07]  /*0190*/  @!P1 DADD R6, R6, R8 ;  /* 0x0000000006069229 */ /* 0x001fce0000000008 */
[----:B------:R-:W-:Y:S01]  /*01a0*/  @!P1 STS.64 [R2], R6 ;  /* 0x0000000602009388 */ /* 0x000fe20000000a00 */
        /* <DEDUP_REMOVED lines=17> */
[----:B------:R0:W-:Y:S01]  /*02c0*/  @!P0 STS.64 [R2], R6 ;  /* 0x0000000602008388 */ /* 0x0001e20000000a00 */
[----:B------:R-:W-:Y:S06]  /*02d0*/  BAR.SYNC.DEFER_BLOCKING 0x0 ;  /* 0x0000000000007b1d */ /* 0x000fec0000010000 */
[----:B------:R-:W-:Y:S05]  /*02e0*/  @P1 EXIT ;  /* 0x000000000000194d */ /* 0x000fea0003800000 */
[----:B------:R-:W-:Y:S01]  /*02f0*/  LDS.64 R4, [R2+0x100] ;  /* 0x0001000002047984 */ /* 0x000fe20000000a00 */
[----:B------:R-:W-:-:S03]  /*0300*/  ISETP.NE.AND P0, PT, R3, RZ, PT ;  /* 0x000000ff0300720c */ /* 0x000fc60003f05270 */
[----:B0-----:R-:W0:Y:S02]  /*0310*/  LDS.64 R6, [R2] ;  /* 0x0000000002067984 */ /* 0x001e240000000a00 */
[----:B0-----:R-:W-:-:S07]  /*0320*/  DADD R4, R4, R6 ;  /* 0x0000000004047229 */ /* 0x001fce0000000006 */
[----:B------:R-:W-:Y:S01]  /*0330*/  STS.64 [R2], R4 ;  /* 0x0000000402007388 */ /* 0x000fe20000000a00 */
[----:B------:R-:W-:-:S03]  /*0340*/  NOP ;  /* 0x0000000000007918 */ /* 0x000fc60000000000 */
[----:B------:R-:W-:Y:S04]  /*0350*/  LDS.64 R6, [R2+0x80] ;  /* 0x0000800002067984 */ /* 0x000fe80000000a00 */
[----:B------:R-:W0:Y:S02]  /*0360*/  LDS.64 R8, [R2] ;  /* 0x0000000002087984 */ /* 0x000e240000000a00 */
        /* <DEDUP_REMOVED lines=16> */
[----:B------:R0:W-:Y:S01]  /*0470*/  STS.64 [R2], R6 ;  /* 0x0000000602007388 */ /* 0x0001e20000000a00 */
[----:B------:R-:W-:Y:S01]  /*0480*/  NOP ;  /* 0x0000000000007918 */ /* 0x000fe20000000000 */
[----:B------:R-:W-:Y:S05]  /*0490*/  @P0 EXIT ;  /* 0x000000000000094d */ /* 0x000fea0003800000 */
[----:B0-----:R-:W0:Y:S01]  /*04a0*/  LDS.128 R4, [UR4] ;  /* 0x00000004ff047984 */ /* 0x001e220008000c00 */
[----:B------:R-:W1:Y:S02]  /*04b0*/  LDC.64 R2, c[0x0][0x380] ;  /* 0x0000e000ff027b82 */ /* 0x000e640000000a00 */
[----:B-1----:R-:W-:Y:S01]  /*04c0*/  IMAD.WIDE.U32 R2, R0, 0x8, R2 ;  /* 0x0000000800027825 */ /* 0x002fe200078e0002 */
[----:B0-----:R-:W-:-:S07]  /*04d0*/  DADD R4, R4, R6 ;  /* 0x0000000004047229 */ /* 0x001fce0000000006 */
[----:B------:R-:W-:Y:S01]  /*04e0*/  STG.E.64 desc[UR6][R2.64], R4 ;  /* 0x0000000402007986 */ /* 0x000fe2000c101b06 */
[----:B------:R-:W-:Y:S05]  /*04f0*/  EXIT ;  /* 0x000000000000794d */ /* 0x000fea0003800000 */
.L_x_13:
        /* <DEDUP_REMOVED lines=16> */
.L_x_15:


//--------------------- .nv.shared._Z4dot1PdPKdS1_l --------------------------
	.section	.nv.shared._Z4dot1PdPKdS1_l,"aw",@nobits
	.sectionflags	@""
	.align	8
.nv.shared._Z4dot1PdPKdS1_l:
	.zero		9216


//--------------------- .nv.shared.reserved.0     --------------------------
	.section	.nv.shared.reserved.0,"aw",@nobits
	.weak		__nv_reservedSMEM_offset_0_alias
	.size		__nv_reservedSMEM_offset_0_alias, 0, 64
	.other		__nv_reservedSMEM_offset_0_alias,@"STO_CUDA_RESERVED_SHARED STV_DEFAULT"
__nv_reservedSMEM_offset_0_alias:
	.zero		0
	.zero		64


//--------------------- .nv.shared._Z17reduction_kernel2PdPKdl --------------------------
	.section	.nv.shared._Z17reduction_kernel2PdPKdl,"aw",@nobits
	.sectionflags	@""
	.align	8
.nv.shared._Z17reduction_kernel2PdPKdl:
	.zero		9216


//--------------------- .nv.constant0._Z4dot1PdPKdS1_l --------------------------
	.section	.nv.constant0._Z4dot1PdPKdS1_l,"a",@progbits
	.sectionflags	@""
	.align	4
.nv.constant0._Z4dot1PdPKdS1_l:
	.zero		928


//--------------------- .nv.constant0._Z17reduction_kernel2PdPKdl --------------------------
	.section	.nv.constant0._Z17reduction_kernel2PdPKdl,"a",@progbits
	.sectionflags	@""
	.align	4
.nv.constant0._Z17reduction_kernel2PdPKdl:
	.zero		920


//--------------------- SYMBOLS --------------------------

	.type		.nv.reservedSmem.offset0,@object
	.size		.nv.reservedSmem.offset0,0x4
	.type		.nv.reservedSmem.cap,@object
	.size		.nv.reservedSmem.cap,0x4
